	.target	sm_90a

	.elftype	@"ET_EXEC"


//--------------------- .note.nv.tkinfo           --------------------------
	.section	.note.nv.tkinfo,"",@"SHT_NOTE"
	.sectionflags	@"SHF_NOTE_NV_TKINFO"
	.tkinfo
        /*0018*/ 	.word	0x00000002
        /*0030*/ 	.string	""
        /*0030*/ 	.string	"ptxas"
        /*0030*/ 	.string	"Cuda compilation tools, release 13.0, V13.0.88"
        /*0030*/ 	.string	"Build cuda_13.0.r13.0/compiler.36424714_0"
        /*0030*/ 	.string	"-v  -suppress-debug-info  -lineinfo  -arch sm_90a "



//--------------------- .note.nv.cuinfo           --------------------------
	.section	.note.nv.cuinfo,"",@"SHT_NOTE"
	.sectionflags	@"SHF_NOTE_NV_CUINFO"
        /*0018*/ 	.short	0x0002
        /*001a*/ 	.short	0x005a
        /*001c*/ 	.short	0x0082
	.zero		2


//--------------------- .nv.info                  --------------------------
	.section	.nv.info,"",@"SHT_CUDA_INFO"
	.align	4


	//----- nvinfo : EIATTR_REGCOUNT
	.align		4
        /*0000*/ 	.byte	0x04, 0x2f
        /*0002*/ 	.short	(.L_1 - .L_0)
	.align		4
.L_0:
        /*0004*/ 	.word	index@(gluon_wgmma)
        /*0008*/ 	.word	0x000000ff


	//----- nvinfo : EIATTR_FRAME_SIZE
	.align		4
.L_1:
        /*000c*/ 	.byte	0x04, 0x11
        /*000e*/ 	.short	(.L_3 - .L_2)
	.align		4
.L_2:
        /*0010*/ 	.word	index@(gluon_wgmma)
        /*0014*/ 	.word	0x00000200


	//----- nvinfo : EIATTR_MIN_STACK_SIZE
	.align		4
.L_3:
        /*0018*/ 	.byte	0x04, 0x12
        /*001a*/ 	.short	(.L_5 - .L_4)
	.align		4
.L_4:
        /*001c*/ 	.word	index@(gluon_wgmma)
        /*0020*/ 	.word	0x00000200
.L_5:


//--------------------- .nv.compat                --------------------------
	.section	.nv.compat,"",@"SHT_CUDA_COMPAT_INFO"
	.align	4
        /*0000*/ 	.byte	0x02, 0x09, 0x01, 0x00, 0x02, 0x02, 0x04, 0x00, 0x02, 0x05, 0x05, 0x00, 0x03, 0x07, 0x01, 0x01
        /*0010*/ 	.byte	0x02, 0x03, 0x03, 0x00, 0x02, 0x06, 0x01, 0x00, 0x04, 0x0b, 0x08, 0x00, 0x00, 0x00, 0x00, 0x00
        /*0020*/ 	.byte	0x00, 0x00, 0x00, 0x00


//--------------------- .nv.info.gluon_wgmma      --------------------------
	.section	.nv.info.gluon_wgmma,"",@"SHT_CUDA_INFO"
	.sectionflags	@""
	.align	4


	//----- nvinfo : EIATTR_CUDA_API_VERSION
	.align		4
        /*0000*/ 	.byte	0x04, 0x37
        /*0002*/ 	.short	(.L_7 - .L_6)
.L_6:
        /*0004*/ 	.word	0x00000082


	//----- nvinfo : EIATTR_KPARAM_INFO
	.align		4
.L_7:
        /*0008*/ 	.byte	0x04, 0x17
        /*000a*/ 	.short	(.L_9 - .L_8)
.L_8:
        /*000c*/ 	.word	0x00000000
        /*0010*/ 	.short	0x000a
        /*0012*/ 	.short	0x0048
        /*0014*/ 	.byte	0x00, 0xf4, 0x21, 0x00


	//----- nvinfo : EIATTR_KPARAM_INFO
	.align		4
.L_9:
        /*0018*/ 	.byte	0x04, 0x17
        /*001a*/ 	.short	(.L_11 - .L_10)
.L_10:
        /*001c*/ 	.word	0x00000000
        /*0020*/ 	.short	0x0009
        /*0022*/ 	.short	0x0040
        /*0024*/ 	.byte	0x00, 0xf4, 0x21, 0x00


	//----- nvinfo : EIATTR_KPARAM_INFO
	.align		4
.L_11:
        /*0028*/ 	.byte	0x04, 0x17
        /*002a*/ 	.short	(.L_13 - .L_12)
.L_12:
        /*002c*/ 	.word	0x00000000
        /*0030*/ 	.short	0x0008
        /*0032*/ 	.short	0x0038
        /*0034*/ 	.byte	0x00, 0xf0, 0x21, 0x00


	//----- nvinfo : EIATTR_KPARAM_INFO
	.align		4
.L_13:
        /*0038*/ 	.byte	0x04, 0x17
        /*003a*/ 	.short	(.L_15 - .L_14)
.L_14:
        /*003c*/ 	.word	0x00000000
        /*0040*/ 	.short	0x0007
        /*0042*/ 	.short	0x0030
        /*0044*/ 	.byte	0x00, 0xf0, 0x21, 0x00


	//----- nvinfo : EIATTR_KPARAM_INFO
	.align		4
.L_15:
        /*0048*/ 	.byte	0x04, 0x17
        /*004a*/ 	.short	(.L_17 - .L_16)
.L_16:
        /*004c*/ 	.word	0x00000000
        /*0050*/ 	.short	0x0006
        /*0052*/ 	.short	0x0028
        /*0054*/ 	.byte	0x00, 0xf0, 0x21, 0x00


	//----- nvinfo : EIATTR_KPARAM_INFO
	.align		4
.L_17:
        /*0058*/ 	.byte	0x04, 0x17
        /*005a*/ 	.short	(.L_19 - .L_18)
.L_18:
        /*005c*/ 	.word	0x00000000
        /*0060*/ 	.short	0x0005
        /*0062*/ 	.short	0x0020
        /*0064*/ 	.byte	0x00, 0xf0, 0x11, 0x00


	//----- nvinfo : EIATTR_KPARAM_INFO
	.align		4
.L_19:
        /*0068*/ 	.byte	0x04, 0x17
        /*006a*/ 	.short	(.L_21 - .L_20)
.L_20:
        /*006c*/ 	.word	0x00000000
        /*0070*/ 	.short	0x0004
        /*0072*/ 	.short	0x001c
        /*0074*/ 	.byte	0x00, 0xf0, 0x11, 0x00


	//----- nvinfo : EIATTR_KPARAM_INFO
	.align		4
.L_21:
        /*0078*/ 	.byte	0x04, 0x17
        /*007a*/ 	.short	(.L_23 - .L_22)
.L_22:
        /*007c*/ 	.word	0x00000000
        /*0080*/ 	.short	0x0003
        /*0082*/ 	.short	0x0018
        /*0084*/ 	.byte	0x00, 0xf0, 0x11, 0x00


	//----- nvinfo : EIATTR_KPARAM_INFO
	.align		4
.L_23:
        /*0088*/ 	.byte	0x04, 0x17
        /*008a*/ 	.short	(.L_25 - .L_24)
.L_24:
        /*008c*/ 	.word	0x00000000
        /*0090*/ 	.short	0x0002
        /*0092*/ 	.short	0x0010
        /*0094*/ 	.byte	0x00, 0xf4, 0x21, 0x00


	//----- nvinfo : EIATTR_KPARAM_INFO
	.align		4
.L_25:
        /*0098*/ 	.byte	0x04, 0x17
        /*009a*/ 	.short	(.L_27 - .L_26)
.L_26:
        /*009c*/ 	.word	0x00000000
        /*00a0*/ 	.short	0x0001
        /*00a2*/ 	.short	0x0008
        /*00a4*/ 	.byte	0x00, 0xf4, 0x21, 0x00


	//----- nvinfo : EIATTR_KPARAM_INFO
	.align		4
.L_27:
        /*00a8*/ 	.byte	0x04, 0x17
        /*00aa*/ 	.short	(.L_29 - .L_28)
.L_28:
        /*00ac*/ 	.word	0x00000000
        /*00b0*/ 	.short	0x0000
        /*00b2*/ 	.short	0x0000
        /*00b4*/ 	.byte	0x00, 0xf4, 0x21, 0x00


	//----- nvinfo : EIATTR_SPARSE_MMA_MASK
	.align		4
.L_29:
        /*00b8*/ 	.byte	0x03, 0x50
        /*00ba*/ 	.short	0x0000


	//----- nvinfo : EIATTR_MAXREG_COUNT
	.align		4
        /*00bc*/ 	.byte	0x03, 0x1b
        /*00be*/ 	.short	0x00ff


	//----- nvinfo : EIATTR_NUM_BARRIERS
	.align		4
        /*00c0*/ 	.byte	0x02, 0x4c
        /*00c2*/ 	.byte	0x01
	.zero		1


	//----- nvinfo : EIATTR_ANNOTATIONS
	.align		4
        /*00c4*/ 	.byte	0x04, 0x55
        /*00c6*/ 	.short	(.L_31 - .L_30)


	//   ....[0]....
.L_30:
        /*00c8*/ 	.word	0x00000001
        /*00cc*/ 	.byte	0x50, 0x11, 0x00, 0x00, 0x01, 0x00, 0x00, 0x00, 0xa0, 0x12, 0x00, 0x00, 0x01, 0x00, 0x00, 0x00
        /* <DEDUP_REMOVED lines=162> */
        /*0afc*/ 	.byte	0x40, 0x3d, 0x00, 0x00, 0x01, 0x00, 0x00, 0x00, 0x60, 0x3d, 0x00, 0x00


	//----- nvinfo : EIATTR_MERCURY_ISA_VERSION
	.align		4
.L_31:
        /*0b08*/ 	.byte	0x03, 0x5f
        /*0b0a*/ 	.short	0x0101


	//----- nvinfo : EIATTR_INT_WARP_WIDE_INSTR_OFFSETS
	.align		4
        /*0b0c*/ 	.byte	0x04, 0x31
        /*0b0e*/ 	.short	(.L_33 - .L_32)


	//   ....[0]....
.L_32:
        /*0b10*/ 	.word	0x000012d0


	//   ....[1]....
        /*0b14*/ 	.word	0x000012f0


	//   ....[2]....
        /*0b18*/ 	.word	0x00001310


	//   ....[3]....
        /*0b1c*/ 	.word	0x000013f0


	//   ....[4]....
        /*0b20*/ 	.word	0x00002920


	//   ....[5]....
        /*0b24*/ 	.word	0x00002930


	//   ....[6]....
        /*0b28*/ 	.word	0x000029b0


	//   ....[7]....
        /*0b2c*/ 	.word	0x000029c0


	//   ....[8]....
        /*0b30*/ 	.word	0x00004090


	//   ....[9]....
        /*0b34*/ 	.word	0x000040b0


	//----- nvinfo : EIATTR_COOP_GROUP_MASK_REGIDS
	.align		4
.L_33:
        /*0b38*/ 	.byte	0x04, 0x29
        /*0b3a*/ 	.short	(.L_35 - .L_34)


	//   ....[0]....
.L_34:
        /*0b3c*/ 	.word	0xffffffff


	//   ....[1]....
        /*0b40*/ 	.word	0xffffffff


	//   ....[2]....
        /*0b44*/ 	.word	0xffffffff


	//----- nvinfo : EIATTR_COOP_GROUP_INSTR_OFFSETS
	.align		4
.L_35:
        /*0b48*/ 	.byte	0x04, 0x28
        /*0b4a*/ 	.short	(.L_37 - .L_36)


	//   ....[0]....
.L_36:
        /*0b4c*/ 	.word	0x00000160


	//   ....[1]....
        /*0b50*/ 	.word	0x00000730


	//   ....[2]....
        /*0b54*/ 	.word	0x00000ce0


	//----- nvinfo : EIATTR_MBARRIER_INSTR_OFFSETS
	.align		4
.L_37:
        /*0b58*/ 	.byte	0x04, 0x39
        /*0b5a*/ 	.short	(.L_39 - .L_38)


	//   ....[0]....
.L_38:
        /*0b5c*/ 	.word	0x00001600
        /*0b60*/ 	.word	0x000000ff
        /*0b64*/ 	.word	0x00024000
        /*0b68*/ 	.short	0x0100
        /*0b6a*/ 	.byte	0x0f
	.zero		1


	//   ....[1]....
        /*0b6c*/ 	.word	0x00001c40
        /*0b70*/ 	.word	0x000000ff
        /*0b74*/ 	.word	0x00024008
        /*0b78*/ 	.short	0x0100
        /*0b7a*/ 	.byte	0x0f
	.zero		1


	//   ....[2]....
        /*0b7c*/ 	.word	0x00001df0
        /*0b80*/ 	.word	0x000000ff
        /*0b84*/ 	.word	0x00024010
        /*0b88*/ 	.short	0x0100
        /*0b8a*/ 	.byte	0x0f
	.zero		1


	//   ....[3]....
        /*0b8c*/ 	.word	0x00002a60
        /*0b90*/ 	.word	0x000000ff
        /*0b94*/ 	.word	0x00024000
        /*0b98*/ 	.short	0x010a
        /*0b9a*/ 	.byte	0x1d
	.zero		1


	//   ....[4]....
        /*0b9c*/ 	.word	0x000038a0
        /*0ba0*/ 	.word	0x000000ff
        /*0ba4*/ 	.word	0x00024000
        /*0ba8*/ 	.short	0x0108
        /*0baa*/ 	.byte	0x0f
	.zero		1


	//   ....[5]....
        /*0bac*/ 	.word	0x00003910
        /*0bb0*/ 	.word	0x000000ff
        /*0bb4*/ 	.word	0x00024008
        /*0bb8*/ 	.short	0x0108
        /*0bba*/ 	.byte	0x0f
	.zero		1


	//   ....[6]....
        /*0bbc*/ 	.word	0x00003990
        /*0bc0*/ 	.word	0x000000ff
        /*0bc4*/ 	.word	0x00024010
        /*0bc8*/ 	.short	0x0108
        /*0bca*/ 	.byte	0x0f
	.zero		1


	//   ....[7]....
        /*0bcc*/ 	.word	0x00004940
        /*0bd0*/ 	.word	0x000000ff
        /*0bd4*/ 	.word	0x00024000
        /*0bd8*/ 	.short	0x010a
        /*0bda*/ 	.byte	0x1d
	.zero		1


	//----- nvinfo : EIATTR_NUM_MBARRIERS
	.align		4
.L_39:
        /*0bdc*/ 	.byte	0x03, 0x38
        /*0bde*/ 	.short	0x0003


	//----- nvinfo : EIATTR_EXIT_INSTR_OFFSETS
	.align		4
        /*0be0*/ 	.byte	0x04, 0x1c
        /*0be2*/ 	.short	(.L_41 - .L_40)


	//   ....[0]....
.L_40:
        /*0be4*/ 	.word	0x00004930


	//----- nvinfo : EIATTR_REQNTID
	.align		4
.L_41:
        /*0be8*/ 	.byte	0x04, 0x10
        /*0bea*/ 	.short	(.L_43 - .L_42)
.L_42:
        /*0bec*/ 	.word	0x00000080
        /*0bf0*/ 	.word	0x00000001
        /*0bf4*/ 	.word	0x00000001


	//----- nvinfo : EIATTR_CRS_STACK_SIZE
	.align		4
.L_43:
        /*0bf8*/ 	.byte	0x04, 0x1e
        /*0bfa*/ 	.short	(.L_45 - .L_44)
.L_44:
        /*0bfc*/ 	.word	0x00000000


	//----- nvinfo : EIATTR_CBANK_PARAM_SIZE
	.align		4
.L_45:
        /*0c00*/ 	.byte	0x03, 0x19
        /*0c02*/ 	.short	0x0050


	//----- nvinfo : EIATTR_PARAM_CBANK
	.align		4
        /*0c04*/ 	.byte	0x04, 0x0a
        /*0c06*/ 	.short	(.L_47 - .L_46)
	.align		4
.L_46:
        /*0c08*/ 	.word	index@(.nv.constant0.gluon_wgmma)
        /*0c0c*/ 	.short	0x0210
        /*0c0e*/ 	.short	0x0050


	//----- nvinfo : EIATTR_SW_WAR
	.align		4
.L_47:
        /*0c10*/ 	.byte	0x04, 0x36
        /*0c12*/ 	.short	(.L_49 - .L_48)
.L_48:
        /*0c14*/ 	.word	0x00000008
.L_49:


//--------------------- .nv.callgraph             --------------------------
	.section	.nv.callgraph,"",@"SHT_CUDA_CALLGRAPH"
	.align	4
	.sectionentsize	8
	.align		4
        /*0000*/ 	.word	0x00000000
	.align		4
        /*0004*/ 	.word	0xffffffff
	.align		4
        /*0008*/ 	.word	0x00000000
	.align		4
        /*000c*/ 	.word	0xfffffffe
	.align		4
        /*0010*/ 	.word	0x00000000
	.align		4
        /*0014*/ 	.word	0xfffffffd
	.align		4
        /*0018*/ 	.word	0x00000000
	.align		4
        /*001c*/ 	.word	0xfffffffc


//--------------------- .text.gluon_wgmma         --------------------------
	.section	.text.gluon_wgmma,"ax",@progbits
	.align	128
        .global         gluon_wgmma
        .type           gluon_wgmma,@function
        .size           gluon_wgmma,(.L_x_52 - gluon_wgmma)
        .other          gluon_wgmma,@"STO_CUDA_ENTRY STV_DEFAULT"
gluon_wgmma:
.text.gluon_wgmma:
[----:B------:R-:W1:Y:S01]  /*0000*/  LDC R1, c[0x0][0x28] ;  /* 0x00000a00ff017b82 */ /* 0x000e620000000800 */
[----:B------:R-:W2:Y:S07]  /*0010*/  S2R R20, SR_TID.X ;  /* 0x0000000000147919 */ /* 0x000eae0000002100 */
[----:B------:R-:W3:Y:S01]  /*0020*/  S2UR UR4, SR_CgaCtaId ;  /* 0x00000000000479c3 */ /* 0x000ee20000008800 */
[----:B------:R-:W-:Y:S01]  /*0030*/  UMOV UR15, 0x400 ;  /* 0x00000400000f7882 */ /* 0x000fe20000000000 */
[----:B------:R-:W-:Y:S01]  /*0040*/  ULDC UR8, c[0x0][0xc] ;  /* 0x0000030000087ab9 */ /* 0x000fe20000000800 */
[----:B------:R-:W-:Y:S01]  /*0050*/  ULDC.64 UR12, c[0x0][0x250] ;  /* 0x00009400000c7ab9 */ /* 0x000fe20000000a00 */
[----:B------:R-:W-:Y:S01]  /*0060*/  BSSY B0, `(.L_x_0) ;  /* 0x000001f000007945 */ /* 0x000fe20003800000 */
[----:B-1----:R-:W-:-:S03]  /*0070*/  VIADD R1, R1, 0xfffffe00 ;  /* 0xfffffe0001017836 */ /* 0x002fc60000000000 */
[----:B------:R-:W1:Y:S08]  /*0080*/  LDC R6, c[0x0][0x228] ;  /* 0x00008a00ff067b82 */ /* 0x000e700000000800 */
[----:B------:R-:W4:Y:S08]  /*0090*/  LDC R13, c[0x0][0x230] ;  /* 0x00008c00ff0d7b82 */ /* 0x000f300000000800 */
[----:B------:R-:W-:Y:S01]  /*00a0*/  S2UR UR5, SR_CTAID.Y ;  /* 0x00000000000579c3 */ /* 0x000fe20000002600 */
[----:B---3--:R-:W-:-:S03]  /*00b0*/  ULEA UR15, UR4, UR15, 0x18 ;  /* 0x0000000f040f7291 */ /* 0x008fc6000f8ec03f */
[----:B------:R-:W-:Y:S01]  /*00c0*/  ULDC UR4, c[0x0][0x10] ;  /* 0x0000040000047ab9 */ /* 0x000fe20000000800 */
[----:B--2---:R-:W-:-:S03]  /*00d0*/  LOP3.LUT R3, R20, 0x7f, RZ, 0xc0, !PT ;  /* 0x0000007f14037812 */ /* 0x004fc600078ec0ff */
[----:B------:R-:W2:Y:S01]  /*00e0*/  S2UR UR7, SR_CTAID.Z ;  /* 0x00000000000779c3 */ /* 0x000ea20000002700 */
[----:B-1----:R-:W-:Y:S01]  /*00f0*/  VIADD R6, R6, 0xffffffff ;  /* 0xffffffff06067836 */ /* 0x002fe20000000000 */
[C---:B------:R-:W-:Y:S02]  /*0100*/  ISETP.GE.U32.AND P0, PT, R3.reuse, 0x20, PT ;  /* 0x000000200300780c */ /* 0x040fe40003f06070 */
[C---:B------:R-:W-:Y:S02]  /*0110*/  ISETP.NE.U32.AND P2, PT, R3.reuse, RZ, PT ;  /* 0x000000ff0300720c */ /* 0x040fe40003f45070 */
[----:B------:R-:W-:Y:S02]  /*0120*/  LEA R12, R3, UR15, 0x2 ;  /* 0x0000000f030c7c11 */ /* 0x000fe4000f8e10ff */
[----:B------:R-:W1:Y:S01]  /*0130*/  S2UR UR6, SR_CTAID.X ;  /* 0x00000000000679c3 */ /* 0x000e620000002500 */
[----:B----4-:R-:W-:-:S06]  /*0140*/  VIADD R8, R13, 0xffffffff ;  /* 0xffffffff0d087836 */ /* 0x010fcc0000000000 */
[----:B------:R3:W-:Y:S01]  /*0150*/  @!P0 STS [R12], RZ ;  /* 0x000000ff0c008388 */ /* 0x0007e20000000800 */
[----:B------:R-:W-:-:S03]  /*0160*/  NOP ;  /* 0x0000000000007918 */ /* 0x000fc60000000000 */
[----:B------:R3:W-:Y:S01]  /*0170*/  @!P2 STS [UR15+0x24], R6 ;  /* 0x00002406ff00a988 */ /* 0x0007e2000800080f */
[----:B--2---:R-:W-:-:S03]  /*0180*/  UIMAD UR4, UR7, UR4, UR5 ;  /* 0x00000004070472a4 */ /* 0x004fc6000f8e0205 */
[----:B------:R3:W-:Y:S01]  /*0190*/  @!P2 STS [UR15+0x20], R8 ;  /* 0x00002008ff00a988 */ /* 0x0007e2000800080f */
[----:B-1----:R-:W-:-:S04]  /*01a0*/  UIMAD UR4, UR4, UR8, UR6 ;  /* 0x00000008040472a4 */ /* 0x002fc8000f8e0206 */
[----:B------:R-:W-:-:S04]  /*01b0*/  UIMAD UR4, UR4, 0x180, URZ ;  /* 0x00000180040478a4 */ /* 0x000fc8000f8e023f */
[----:B------:R-:W-:-:S04]  /*01c0*/  UIADD3 UR8, UP0, UR4, UR12, URZ ;  /* 0x0000000c04087290 */ /* 0x000fc8000ff1e03f */
[----:B------:R-:W-:Y:S01]  /*01d0*/  ULEA.HI.X.SX32 UR9, UR4, UR13, 0x1, UP0 ;  /* 0x0000000d04097291 */ /* 0x000fe200080f0e3f */
[----:B---3--:R-:W-:Y:S11]  /*01e0*/  @P2 BRA `(.L_x_1) ;  /* 0x0000000000182947 */ /* 0x008ff60003800000 */
[----:B------:R-:W1:Y:S01]  /*01f0*/  LDS R0, [UR15+0x8] ;  /* 0x0000080fff007984 */ /* 0x000e620008000800 */
[----:B------:R-:W2:Y:S01]  /*0200*/  LDC.64 R10, c[0x0][0x210] ;  /* 0x00008400ff0a7b82 */ /* 0x000ea20000000a00 */
[----:B------:R-:W-:Y:S02]  /*0210*/  IMAD.MOV.U32 R5, RZ, RZ, 0x70 ;  /* 0x00000070ff057424 */ /* 0x000fe400078e00ff */
[----:B--2---:R2:W-:Y:S03]  /*0220*/  STS.64 [UR15], R10 ;  /* 0x0000000aff007988 */ /* 0x0045e60008000a0f */
[----:B-1----:R-:W-:-:S05]  /*0230*/  LOP3.LUT R0, R0, 0x10, R5, 0xd8, !PT ;  /* 0x0000001000007812 */ /* 0x002fca00078ed805 */
[----:B------:R2:W-:Y:S02]  /*0240*/  STS [UR15+0x8], R0 ;  /* 0x00000800ff007988 */ /* 0x0005e4000800080f */
.L_x_1:
[----:B------:R-:W-:Y:S05]  /*0250*/  BSYNC B0 ;  /* 0x0000000000007941 */ /* 0x000fea0003800000 */
.L_x_0:
[----:B------:R-:W-:Y:S04]  /*0260*/  BSSY B0, `(.L_x_2) ;  /* 0x000000a000007945 */ /* 0x000fe80003800000 */
[----:B------:R-:W-:Y:S05]  /*0270*/  @P2 BRA `(.L_x_3) ;  /* 0x0000000000202947 */ /* 0x000fea0003800000 */
[----:B--2---:R-:W1:Y:S01]  /*0280*/  LDS R0, [UR15+0x34] ;  /* 0x0000340fff007984 */ /* 0x004e620008000800 */
[----:B------:R-:W-:Y:S02]  /*0290*/  IMAD.MOV.U32 R5, RZ, RZ, 0x3f000000 ;  /* 0x3f000000ff057424 */ /* 0x000fe400078e00ff */
[----:B------:R-:W-:Y:S01]  /*02a0*/  @!P2 IMAD.MOV.U32 R2, RZ, RZ, 0xff ;  /* 0x000000ffff02a424 */ /* 0x000fe200078e00ff */
[----:B------:R-:W2:Y:S02]  /*02b0*/  @!P2 LDS R7, [UR15+0x38] ;  /* 0x0000380fff07a984 */ /* 0x000ea40008000800 */
[----:B-1----:R-:W-:Y:S02]  /*02c0*/  LOP3.LUT R0, R0, 0xff000000, R5, 0xb8, !PT ;  /* 0xff00000000007812 */ /* 0x002fe400078eb805 */
[----:B--2---:R-:W-:-:S03]  /*02d0*/  @!P2 LOP3.LUT R2, R7, 0xff, R2, 0xb8, !PT ;  /* 0x000000ff0702a812 */ /* 0x004fc600078eb802 */
[----:B------:R1:W-:Y:S04]  /*02e0*/  STS [UR15+0x34], R0 ;  /* 0x00003400ff007988 */ /* 0x0003e8000800080f */
[----:B------:R1:W-:Y:S02]  /*02f0*/  @!P2 STS [UR15+0x38], R2 ;  /* 0x00003802ff00a988 */ /* 0x0003e4000800080f */
.L_x_3:
[----:B------:R-:W-:Y:S05]  /*0300*/  BSYNC B0 ;  /* 0x0000000000007941 */ /* 0x000fea0003800000 */
.L_x_2:
[----:B------:R-:W-:Y:S04]  /*0310*/  BSSY B0, `(.L_x_4) ;  /* 0x000000e000007945 */ /* 0x000fe80003800000 */
[----:B------:R-:W-:Y:S05]  /*0320*/  @P2 BRA `(.L_x_5) ;  /* 0x0000000000302947 */ /* 0x000fea0003800000 */
[----:B-1----:R-:W1:Y:S01]  /*0330*/  LDS R2, [UR15+0x34] ;  /* 0x0000340fff027984 */ /* 0x002e620008000800 */
[----:B------:R-:W3:Y:S03]  /*0340*/  LDC.64 R4, c[0x0][0x238] ;  /* 0x00008e00ff047b82 */ /* 0x000ee60000000a00 */
[----:B--2---:R-:W2:Y:S01]  /*0350*/  LDS R0, [UR15+0x1c] ;  /* 0x00001c0fff007984 */ /* 0x004ea20008000800 */
[C---:B---3--:R-:W-:Y:S01]  /*0360*/  SHF.L.U64.HI R5, R4.reuse, 0x1, R5 ;  /* 0x0000000104057819 */ /* 0x048fe20000010205 */
[----:B------:R-:W-:-:S03]  /*0370*/  IMAD.SHL.U32 R4, R4, 0x2, RZ ;  /* 0x0000000204047824 */ /* 0x000fc600078e00ff */
[--C-:B------:R-:W-:Y:S02]  /*0380*/  SHF.R.U32.HI R7, RZ, 0x4, R5.reuse ;  /* 0x00000004ff077819 */ /* 0x100fe40000011605 */
[----:B------:R-:W-:-:S05]  /*0390*/  SHF.R.U64 R4, R4, 0x4, R5 ;  /* 0x0000000404047819 */ /* 0x000fca0000001205 */
[----:B------:R3:W-:Y:S01]  /*03a0*/  STS [UR15+0xc], R4 ;  /* 0x00000c04ff007988 */ /* 0x0007e2000800080f */
[----:B-1----:R-:W-:Y:S02]  /*03b0*/  LOP3.LUT R2, R2, 0x7, RZ, 0xb8, !PT ;  /* 0x0000000702027812 */ /* 0x002fe400078eb8ff */
[----:B--2---:R-:W-:-:S03]  /*03c0*/  LOP3.LUT R0, R0, 0xf, R7, 0xb8, !PT ;  /* 0x0000000f00007812 */ /* 0x004fc600078eb807 */
[----:B------:R3:W-:Y:S04]  /*03d0*/  STS [UR15+0x34], R2 ;  /* 0x00003402ff007988 */ /* 0x0007e8000800080f */
[----:B------:R3:W-:Y:S02]  /*03e0*/  STS [UR15+0x1c], R0 ;  /* 0x00001c00ff007988 */ /* 0x0007e4000800080f */
.L_x_5:
[----:B------:R-:W-:Y:S05]  /*03f0*/  BSYNC B0 ;  /* 0x0000000000007941 */ /* 0x000fea0003800000 */
.L_x_4:
[----:B------:R-:W-:Y:S04]  /*0400*/  BSSY B1, `(.L_x_6) ;  /* 0x000001b000017945 */ /* 0x000fe80003800000 */
[----:B------:R-:W-:Y:S01]  /*0410*/  BSSY B0, `(.L_x_7) ;  /* 0x0000016000007945 */ /* 0x000fe20003800000 */
[----:B-123--:R-:W-:-:S03]  /*0420*/  IMAD.MOV.U32 R0, RZ, RZ, RZ ;  /* 0x000000ffff007224 */ /* 0x00efc600078e00ff */
[----:B------:R-:W-:Y:S05]  /*0430*/  @P2 BRA `(.L_x_8) ;  /* 0x0000000000202947 */ /* 0x000fea0003800000 */
[----:B------:R-:W1:Y:S02]  /*0440*/  LDS R2, [UR15+0x34] ;  /* 0x0000340fff027984 */ /* 0x000e640008000800 */
[----:B-1----:R-:W-:-:S05]  /*0450*/  LOP3.LUT R2, R2, 0x38, RZ, 0xb8, !PT ;  /* 0x0000003802027812 */ /* 0x002fca00078eb8ff */
[----:B------:R1:W-:Y:S01]  /*0460*/  STS [UR15+0x34], R2 ;  /* 0x00003402ff007988 */ /* 0x0003e2000800080f */
[----:B------:R-:W-:Y:S05]  /*0470*/  @P2 BRA `(.L_x_9) ;  /* 0x0000000000202947 */ /* 0x000fea0003800000 */
[----:B-1----:R-:W1:Y:S01]  /*0480*/  LDS R2, [UR15+0x8] ;  /* 0x0000080fff027984 */ /* 0x002e620008000800 */
[----:B------:R-:W-:-:S05]  /*0490*/  IMAD.MOV.U32 R5, RZ, RZ, 0x780 ;  /* 0x00000780ff057424 */ /* 0x000fca00078e00ff */
[----:B-1----:R-:W-:-:S05]  /*04a0*/  LOP3.LUT R2, R2, 0x500, R5, 0xd8, !PT ;  /* 0x0000050002027812 */ /* 0x002fca00078ed805 */
[----:B------:R1:W-:Y:S02]  /*04b0*/  STS [UR15+0x8], R2 ;  /* 0x00000802ff007988 */ /* 0x0003e4000800080f */
.L_x_8:
[----:B------:R-:W-:Y:S05]  /*04c0*/  @P2 BRA `(.L_x_10) ;  /* 0x0000000000282947 */ /* 0x000fea0003800000 */
[----:B-1----:R-:W1:Y:S02]  /*04d0*/  LDS R2, [UR15+0x8] ;  /* 0x0000080fff027984 */ /* 0x002e640008000800 */
[----:B-1----:R-:W-:-:S05]  /*04e0*/  LOP3.LUT R2, R2, 0x1800, RZ, 0xb8, !PT ;  /* 0x0000180002027812 */ /* 0x002fca00078eb8ff */
[----:B------:R2:W-:Y:S02]  /*04f0*/  STS [UR15+0x8], R2 ;  /* 0x00000802ff007988 */ /* 0x0005e4000800080f */
.L_x_9:
[----:B------:R-:W-:Y:S05]  /*0500*/  @P2 BREAK B0 ;  /* 0x0000000000002942 */ /* 0x000fea0003800000 */
[----:B------:R-:W-:Y:S05]  /*0510*/  @P2 BRA `(.L_x_11) ;  /* 0x0000000000242947 */ /* 0x000fea0003800000 */
[----:B------:R-:W3:Y:S01]  /*0520*/  LDS R5, [UR15+0x8] ;  /* 0x0000080fff057984 */ /* 0x000ee20008000800 */
[----:B-12---:R-:W-:-:S05]  /*0530*/  IMAD.MOV.U32 R2, RZ, RZ, 0x6000 ;  /* 0x00006000ff027424 */ /* 0x006fca00078e00ff */
[----:B---3--:R-:W-:-:S04]  /*0540*/  LOP3.LUT R2, R5, 0x6000, R2, 0xd8, !PT ;  /* 0x0000600005027812 */ /* 0x008fc800078ed802 */
[----:B------:R-:W-:-:S05]  /*0550*/  LOP3.LUT R2, R2, 0x400000, RZ, 0xb8, !PT ;  /* 0x0040000002027812 */ /* 0x000fca00078eb8ff */
[----:B------:R2:W-:Y:S02]  /*0560*/  STS [UR15+0x8], R2 ;  /* 0x00000802ff007988 */ /* 0x0005e4000800080f */
.L_x_10:
[----:B------:R-:W-:Y:S05]  /*0570*/  BSYNC B0 ;  /* 0x0000000000007941 */ /* 0x000fea0003800000 */
.L_x_7:
[----:B-12---:R-:W1:Y:S02]  /*0580*/  @!P2 LDS R2, [UR15+0x8] ;  /* 0x0000080fff02a984 */ /* 0x006e640008000800 */
[----:B-1----:R-:W-:-:S05]  /*0590*/  @!P2 LOP3.LUT R2, R2, 0x8000, RZ, 0xb8, !PT ;  /* 0x000080000202a812 */ /* 0x002fca00078eb8ff */
[----:B------:R3:W-:Y:S02]  /*05a0*/  @!P2 STS [UR15+0x8], R2 ;  /* 0x00000802ff00a988 */ /* 0x0007e4000800080f */
.L_x_11:
[----:B------:R-:W-:Y:S05]  /*05b0*/  BSYNC B1 ;  /* 0x0000000000017941 */ /* 0x000fea0003800000 */
.L_x_6:
[----:B------:R-:W-:Y:S05]  /*05c0*/  WARPSYNC.ALL ;  /* 0x0000000000007948 */ /* 0x000fea0003800000 */
[----:B------:R-:W4:Y:S02]  /*05d0*/  LDC R7, c[0x0][0x22c] ;  /* 0x00008b00ff077b82 */ /* 0x000f240000000800 */
[----:B----4-:R-:W-:Y:S01]  /*05e0*/  VIADD R7, R7, 0xffffffff ;  /* 0xffffffff07077836 */ /* 0x010fe20000000000 */
[----:B------:R-:W-:Y:S06]  /*05f0*/  @P0 BRA `(.L_x_12) ;  /* 0x0000000000280947 */ /* 0x000fec0003800000 */
[----:B-123--:R-:W1:Y:S01]  /*0600*/  S2R R2, SR_LANEID ;  /* 0x0000000000027919 */ /* 0x00ee620000000000 */
[----:B------:R-:W-:Y:S05]  /*0610*/  WARPSYNC.ALL ;  /* 0x0000000000007948 */ /* 0x000fea0003800000 */
[----:B-1----:R-:W-:-:S05]  /*0620*/  IMAD.SHL.U32 R2, R2, 0x4, RZ ;  /* 0x0000000402027824 */ /* 0x002fca00078e00ff */
[----:B------:R-:W1:Y:S01]  /*0630*/  LDS R9, [R2+UR15] ;  /* 0x0000000f02097984 */ /* 0x000e620008000800 */
[----:B------:R-:W-:-:S05]  /*0640*/  IADD3 R4, P1, R2, UR8, RZ ;  /* 0x0000000802047c10 */ /* 0x000fca000ff3e0ff */
[----:B------:R-:W-:-:S05]  /*0650*/  IMAD.X R5, RZ, RZ, UR9, P1 ;  /* 0x00000009ff057e24 */ /* 0x000fca00088e06ff */
[----:B-1----:R4:W5:Y:S01]  /*0660*/  ATOMG.E.EXCH.STRONG.GPU PT, RZ, [R4], R9 ;  /* 0x0000000904ff73a8 */ /* 0x00296200041ee100 */
[----:B------:R-:W-:-:S04]  /*0670*/  DEPBAR {5,4,3,2,1,0} ;  /* 0x0000003f0000791a */ /* 0x000fc80000000000 */
[----:B------:R4:W-:Y:S01]  /*0680*/  UTMACCTL.IV [UR8] ;  /* 0x00000000080079b9 */ /* 0x0009e20008000000 */
[----:B------:R-:W-:Y:S01]  /*0690*/  NOP ;  /* 0x0000000000007918 */ /* 0x000fe20000000000 */
.L_x_12:
[----:B------:R-:W-:Y:S05]  /*06a0*/  @P0 BRA `(.L_x_13) ;  /* 0x00000000000c0947 */ /* 0x000fea0003800000 */
[----:B------:R0:W-:Y:S01]  /*06b0*/  UTMACMDFLUSH ;  /* 0x00000000000079b7 */ /* 0x0001e20000000000 */
[----:B------:R-:W-:Y:S05]  /*06c0*/  @P0 BRA `(.L_x_13) ;  /* 0x0000000000040947 */ /* 0x000fea0003800000 */
[----:B------:R-:W-:-:S04]  /*06d0*/  DEPBAR.LE SB0, 0x0 ;  /* 0x000080000000791a */ /* 0x000fc80000000000 */
.L_x_13:
[----:B------:R-:W-:Y:S05]  /*06e0*/  WARPSYNC.ALL ;  /* 0x0000000000007948 */ /* 0x000fea0003800000 */
[----:B-----5:R-:W-:Y:S06]  /*06f0*/  BAR.SYNC.DEFER_BLOCKING 0x0 ;  /* 0x0000000000007b1d */ /* 0x020fec0000010000 */
[----:B------:R-:W-:Y:S02]  /*0700*/  BSSY B1, `(.L_x_14) ;  /* 0x000000b000017945 */ /* 0x000fe40003800000 */
[----:B------:R-:W-:Y:S06]  /*0710*/  BAR.SYNC.DEFER_BLOCKING 0x0 ;  /* 0x0000000000007b1d */ /* 0x000fec0000010000 */
[----:B------:R1:W-:Y:S01]  /*0720*/  @!P0 STS [R12], RZ ;  /* 0x000000ff0c008388 */ /* 0x0003e20000000800 */
[----:B------:R-:W-:Y:S01]  /*0730*/  NOP ;  /* 0x0000000000007918 */ /* 0x000fe20000000000 */
[----:B------:R-:W-:Y:S05]  /*0740*/  @P2 BRA `(.L_x_15) ;  /* 0x0000000000182947 */ /* 0x000fea0003800000 */
[----:B-123--:R-:W1:Y:S01]  /*0750*/  LDS R2, [UR15+0x8] ;  /* 0x0000080fff027984 */ /* 0x00ee620008000800 */
[----:B------:R-:W2:Y:S01]  /*0760*/  LDC.64 R10, c[0x0][0x218] ;  /* 0x00008600ff0a7b82 */ /* 0x000ea20000000a00 */
[----:B----4-:R-:W-:Y:S02]  /*0770*/  IMAD.MOV.U32 R5, RZ, RZ, 0x70 ;  /* 0x00000070ff057424 */ /* 0x010fe400078e00ff */
[----:B--2---:R2:W-:Y:S03]  /*0780*/  STS.64 [UR15], R10 ;  /* 0x0000000aff007988 */ /* 0x0045e60008000a0f */
[----:B-1----:R-:W-:-:S05]  /*0790*/  LOP3.LUT R2, R2, 0x10, R5, 0xd8, !PT ;  /* 0x0000001002027812 */ /* 0x002fca00078ed805 */
[----:B------:R2:W-:Y:S02]  /*07a0*/  STS [UR15+0x8], R2 ;  /* 0x00000802ff007988 */ /* 0x0005e4000800080f */
.L_x_15:
[----:B----4-:R-:W-:Y:S05]  /*07b0*/  BSYNC B1 ;  /* 0x0000000000017941 */ /* 0x010fea0003800000 */
.L_x_14:
[----:B------:R-:W-:Y:S04]  /*07c0*/  BSSY B1, `(.L_x_16) ;  /* 0x000000a000017945 */ /* 0x000fe80003800000 */
[----:B------:R-:W-:Y:S05]  /*07d0*/  @P2 BRA `(.L_x_17) ;  /* 0x0000000000202947 */ /* 0x000fea0003800000 */
[----:B-123--:R-:W1:Y:S01]  /*07e0*/  LDS R2, [UR15+0x34] ;  /* 0x0000340fff027984 */ /* 0x00ee620008000800 */
[----:B------:R-:W-:Y:S02]  /*07f0*/  IMAD.MOV.U32 R9, RZ, RZ, 0x3f000000 ;  /* 0x3f000000ff097424 */ /* 0x000fe400078e00ff */
[----:B------:R-:W-:Y:S01]  /*0800*/  @!P2 IMAD.MOV.U32 R4, RZ, RZ, 0x3f ;  /* 0x0000003fff04a424 */ /* 0x000fe200078e00ff */
[----:B------:R-:W2:Y:S02]  /*0810*/  @!P2 LDS R5, [UR15+0x38] ;  /* 0x0000380fff05a984 */ /* 0x000ea40008000800 */
[----:B-1----:R-:W-:Y:S02]  /*0820*/  LOP3.LUT R2, R2, 0xff000000, R9, 0xb8, !PT ;  /* 0xff00000002027812 */ /* 0x002fe400078eb809 */
[----:B--2---:R-:W-:-:S03]  /*0830*/  @!P2 LOP3.LUT R4, R5, 0xff, R4, 0xb8, !PT ;  /* 0x000000ff0504a812 */ /* 0x004fc600078eb804 */
[----:B------:R4:W-:Y:S04]  /*0840*/  STS [UR15+0x34], R2 ;  /* 0x00003402ff007988 */ /* 0x0009e8000800080f */
[----:B------:R4:W-:Y:S02]  /*0850*/  @!P2 STS [UR15+0x38], R4 ;  /* 0x00003804ff00a988 */ /* 0x0009e4000800080f */
.L_x_17:
[----:B------:R-:W-:Y:S05]  /*0860*/  BSYNC B1 ;  /* 0x0000000000017941 */ /* 0x000fea0003800000 */
.L_x_16:
[----:B------:R-:W-:Y:S04]  /*0870*/  BSSY B1, `(.L_x_18) ;  /* 0x0000004000017945 */ /* 0x000fe80003800000 */
[----:B------:R-:W-:Y:S05]  /*0880*/  @P2 BRA `(.L_x_19) ;  /* 0x0000000000082947 */ /* 0x000fea0003800000 */
[----:B------:R1:W-:Y:S04]  /*0890*/  STS [UR15+0x24], R8 ;  /* 0x00002408ff007988 */ /* 0x0003e8000800080f */
[----:B------:R1:W-:Y:S02]  /*08a0*/  STS [UR15+0x20], R7 ;  /* 0x00002007ff007988 */ /* 0x0003e4000800080f */
.L_x_19:
[----:B------:R-:W-:Y:S05]  /*08b0*/  BSYNC B1 ;  /* 0x0000000000017941 */ /* 0x000fea0003800000 */
.L_x_18:
[----:B------:R-:W-:Y:S04]  /*08c0*/  BSSY B1, `(.L_x_20) ;  /* 0x000000e000017945 */ /* 0x000fe80003800000 */
[----:B------:R-:W-:Y:S05]  /*08d0*/  @P2 BRA `(.L_x_21) ;  /* 0x0000000000302947 */ /* 0x000fea0003800000 */
[----:B----4-:R-:W4:Y:S01]  /*08e0*/  LDS R4, [UR15+0x34] ;  /* 0x0000340fff047984 */ /* 0x010f220008000800 */
[----:B--2---:R-:W2:Y:S03]  /*08f0*/  LDC.64 R10, c[0x0][0x240] ;  /* 0x00009000ff0a7b82 */ /* 0x004ea60000000a00 */
[----:B-1-3--:R-:W1:Y:S01]  /*0900*/  LDS R2, [UR15+0x1c] ;  /* 0x00001c0fff027984 */ /* 0x00ae620008000800 */
[C---:B--2---:R-:W-:Y:S01]  /*0910*/  SHF.L.U64.HI R8, R10.reuse, 0x1, R11 ;  /* 0x000000010a087819 */ /* 0x044fe2000001020b */
[----:B------:R-:W-:-:S03]  /*0920*/  IMAD.SHL.U32 R5, R10, 0x2, RZ ;  /* 0x000000020a057824 */ /* 0x000fc600078e00ff */
[--C-:B------:R-:W-:Y:S02]  /*0930*/  SHF.R.U32.HI R9, RZ, 0x4, R8.reuse ;  /* 0x00000004ff097819 */ /* 0x100fe40000011608 */
[----:B------:R-:W-:-:S05]  /*0940*/  SHF.R.U64 R5, R5, 0x4, R8 ;  /* 0x0000000405057819 */ /* 0x000fca0000001208 */
[----:B------:R2:W-:Y:S01]  /*0950*/  STS [UR15+0xc], R5 ;  /* 0x00000c05ff007988 */ /* 0x0005e2000800080f */
[----:B----4-:R-:W-:Y:S02]  /*0960*/  LOP3.LUT R4, R4, 0x7, RZ, 0xb8, !PT ;  /* 0x0000000704047812 */ /* 0x010fe400078eb8ff */
[----:B-1----:R-:W-:-:S03]  /*0970*/  LOP3.LUT R2, R2, 0xf, R9, 0xb8, !PT ;  /* 0x0000000f02027812 */ /* 0x002fc600078eb809 */
[----:B------:R2:W-:Y:S04]  /*0980*/  STS [UR15+0x34], R4 ;  /* 0x00003404ff007988 */ /* 0x0005e8000800080f */
[----:B------:R2:W-:Y:S02]  /*0990*/  STS [UR15+0x1c], R2 ;  /* 0x00001c02ff007988 */ /* 0x0005e4000800080f */
.L_x_21:
[----:B------:R-:W-:Y:S05]  /*09a0*/  BSYNC B1 ;  /* 0x0000000000017941 */ /* 0x000fea0003800000 */
.L_x_20:
[----:B------:R-:W-:Y:S04]  /*09b0*/  BSSY B2, `(.L_x_22) ;  /* 0x000001a000027945 */ /* 0x000fe80003800000 */
[----:B------:R-:W-:Y:S04]  /*09c0*/  BSSY B1, `(.L_x_23) ;  /* 0x0000015000017945 */ /* 0x000fe80003800000 */
[----:B------:R-:W-:Y:S05]  /*09d0*/  @P2 BRA `(.L_x_24) ;  /* 0x0000000000202947 */ /* 0x000fea0003800000 */
[----:B-1234-:R-:W1:Y:S02]  /*09e0*/  LDS R2, [UR15+0x34] ;  /* 0x0000340fff027984 */ /* 0x01ee640008000800 */
[----:B-1----:R-:W-:-:S05]  /*09f0*/  LOP3.LUT R2, R2, 0x38, RZ, 0xb8, !PT ;  /* 0x0000003802027812 */ /* 0x002fca00078eb8ff */
[----:B------:R1:W-:Y:S01]  /*0a00*/  STS [UR15+0x34], R2 ;  /* 0x00003402ff007988 */ /* 0x0003e2000800080f */
[----:B------:R-:W-:Y:S05]  /*0a10*/  @P2 BRA `(.L_x_25) ;  /* 0x0000000000202947 */ /* 0x000fea0003800000 */
[----:B-1----:R-:W1:Y:S01]  /*0a20*/  LDS R2, [UR15+0x8] ;  /* 0x0000080fff027984 */ /* 0x002e620008000800 */
[----:B------:R-:W-:-:S05]  /*0a30*/  IMAD.MOV.U32 R5, RZ, RZ, 0x780 ;  /* 0x00000780ff057424 */ /* 0x000fca00078e00ff */
[----:B-1----:R-:W-:-:S05]  /*0a40*/  LOP3.LUT R2, R2, 0x500, R5, 0xd8, !PT ;  /* 0x0000050002027812 */ /* 0x002fca00078ed805 */
[----:B------:R1:W-:Y:S02]  /*0a50*/  STS [UR15+0x8], R2 ;  /* 0x00000802ff007988 */ /* 0x0003e4000800080f */
.L_x_24:
[----:B------:R-:W-:Y:S05]  /*0a60*/  @P2 BRA `(.L_x_26) ;  /* 0x0000000000282947 */ /* 0x000fea0003800000 */
[----:B-1234-:R-:W1:Y:S02]  /*0a70*/  LDS R2, [UR15+0x8] ;  /* 0x0000080fff027984 */ /* 0x01ee640008000800 */
[----:B-1----:R-:W-:-:S05]  /*0a80*/  LOP3.LUT R2, R2, 0x1800, RZ, 0xb8, !PT ;  /* 0x0000180002027812 */ /* 0x002fca00078eb8ff */
[----:B------:R2:W-:Y:S02]  /*0a90*/  STS [UR15+0x8], R2 ;  /* 0x00000802ff007988 */ /* 0x0005e4000800080f */
.L_x_25:
[----:B------:R-:W-:Y:S05]  /*0aa0*/  @P2 BREAK B1 ;  /* 0x0000000000012942 */ /* 0x000fea0003800000 */
[----:B------:R-:W-:Y:S05]  /*0ab0*/  @P2 BRA `(.L_x_27) ;  /* 0x0000000000242947 */ /* 0x000fea0003800000 */
[----:B-12---:R-:W1:Y:S01]  /*0ac0*/  LDS R2, [UR15+0x8] ;  /* 0x0000080fff027984 */ /* 0x006e620008000800 */
[----:B------:R-:W-:-:S05]  /*0ad0*/  IMAD.MOV.U32 R5, RZ, RZ, 0x6000 ;  /* 0x00006000ff057424 */ /* 0x000fca00078e00ff */
[----:B-1----:R-:W-:-:S04]  /*0ae0*/  LOP3.LUT R2, R2, 0x6000, R5, 0xd8, !PT ;  /* 0x0000600002027812 */ /* 0x002fc800078ed805 */
[----:B------:R-:W-:-:S05]  /*0af0*/  LOP3.LUT R2, R2, 0x400000, RZ, 0xb8, !PT ;  /* 0x0040000002027812 */ /* 0x000fca00078eb8ff */
[----:B------:R1:W-:Y:S02]  /*0b00*/  STS [UR15+0x8], R2 ;  /* 0x00000802ff007988 */ /* 0x0003e4000800080f */
.L_x_26:
[----:B------:R-:W-:Y:S05]  /*0b10*/  BSYNC B1 ;  /* 0x0000000000017941 */ /* 0x000fea0003800000 */
.L_x_23:
[----:B-1234-:R-:W1:Y:S02]  /*0b20*/  @!P2 LDS R2, [UR15+0x8] ;  /* 0x0000080fff02a984 */ /* 0x01ee640008000800 */
[----:B-1----:R-:W-:-:S05]  /*0b30*/  @!P2 LOP3.LUT R2, R2, 0x8000, RZ, 0xb8, !PT ;  /* 0x000080000202a812 */ /* 0x002fca00078eb8ff */
[----:B------:R3:W-:Y:S02]  /*0b40*/  @!P2 STS [UR15+0x8], R2 ;  /* 0x00000802ff00a988 */ /* 0x0007e4000800080f */
.L_x_27:
[----:B------:R-:W-:Y:S05]  /*0b50*/  BSYNC B2 ;  /* 0x0000000000027941 */ /* 0x000fea0003800000 */
.L_x_22:
[----:B------:R-:W-:Y:S05]  /*0b60*/  WARPSYNC.ALL ;  /* 0x0000000000007948 */ /* 0x000fea0003800000 */
[----:B------:R-:W-:-:S04]  /*0b70*/  UIADD3 UR11, UR4, 0x80, URZ ;  /* 0x00000080040b7890 */ /* 0x000fc8000fffe03f */
[----:B------:R-:W-:-:S04]  /*0b80*/  UIADD3 UR10, UP0, UR11, UR12, URZ ;  /* 0x0000000c0b0a7290 */ /* 0x000fc8000ff1e03f */
[----:B------:R-:W-:Y:S01]  /*0b90*/  ULEA.HI.X.SX32 UR11, UR11, UR13, 0x1, UP0 ;  /* 0x0000000d0b0b7291 */ /* 0x000fe200080f0e3f */
[----:B------:R-:W-:Y:S11]  /*0ba0*/  @P0 BRA `(.L_x_28) ;  /* 0x0000000000280947 */ /* 0x000ff60003800000 */
        /* <DEDUP_REMOVED lines=10> */
.L_x_28:
[----:B------:R-:W-:Y:S05]  /*0c50*/  @P0 BRA `(.L_x_29) ;  /* 0x00000000000c0947 */ /* 0x000fea0003800000 */
[----:B------:R0:W-:Y:S01]  /*0c60*/  UTMACMDFLUSH ;  /* 0x00000000000079b7 */ /* 0x0001e20000000000 */
[----:B------:R-:W-:Y:S05]  /*0c70*/  @P0 BRA `(.L_x_29) ;  /* 0x0000000000040947 */ /* 0x000fea0003800000 */
[----:B------:R-:W-:-:S04]  /*0c80*/  DEPBAR.LE SB0, 0x0 ;  /* 0x000080000000791a */ /* 0x000fc80000000000 */
.L_x_29:
        /* <DEDUP_REMOVED lines=8> */
[----:B----4-:R-:W2:Y:S01]  /*0d10*/  LDC.64 R8, c[0x0][0x220] ;  /* 0x00008800ff087b82 */ /* 0x010ea20000000a00 */
[----:B------:R-:W-:Y:S02]  /*0d20*/  IMAD.MOV.U32 R5, RZ, RZ, 0x70 ;  /* 0x00000070ff057424 */ /* 0x000fe400078e00ff */
[----:B--2---:R2:W-:Y:S03]  /*0d30*/  STS.64 [UR15], R8 ;  /* 0x00000008ff007988 */ /* 0x0045e60008000a0f */
[----:B-1----:R-:W-:-:S05]  /*0d40*/  LOP3.LUT R2, R2, 0x10, R5, 0xd8, !PT ;  /* 0x0000001002027812 */ /* 0x002fca00078ed805 */
[----:B------:R2:W-:Y:S02]  /*0d50*/  STS [UR15+0x8], R2 ;  /* 0x00000802ff007988 */ /* 0x0005e4000800080f */
.L_x_31:
[----:B----4-:R-:W-:Y:S05]  /*0d60*/  BSYNC B2 ;  /* 0x0000000000027941 */ /* 0x010fea0003800000 */
.L_x_30:
[----:B------:R-:W-:Y:S04]  /*0d70*/  BSSY B3, `(.L_x_32) ;  /* 0x0000011000037945 */ /* 0x000fe80003800000 */
[----:B------:R-:W-:Y:S04]  /*0d80*/  BSSY B2, `(.L_x_33) ;  /* 0x000000e000027945 */ /* 0x000fe80003800000 */
[----:B------:R-:W-:Y:S05]  /*0d90*/  @P2 BRA `(.L_x_34) ;  /* 0x0000000000242947 */ /* 0x000fea0003800000 */
[----:B-123--:R-:W1:Y:S01]  /*0da0*/  LDS R2, [UR15+0x34] ;  /* 0x0000340fff027984 */ /* 0x00ee620008000800 */
[----:B------:R-:W-:-:S05]  /*0db0*/  IMAD.MOV.U32 R5, RZ, RZ, 0x3f000000 ;  /* 0x3f000000ff057424 */ /* 0x000fca00078e00ff */
[----:B-1----:R-:W-:-:S05]  /*0dc0*/  LOP3.LUT R2, R2, 0xff000000, R5, 0xb8, !PT ;  /* 0xff00000002027812 */ /* 0x002fca00078eb805 */
[----:B------:R1:W-:Y:S01]  /*0dd0*/  STS [UR15+0x34], R2 ;  /* 0x00003402ff007988 */ /* 0x0003e2000800080f */
[----:B------:R-:W-:Y:S05]  /*0de0*/  @P2 BRA `(.L_x_35) ;  /* 0x00000000001c2947 */ /* 0x000fea0003800000 */
[----:B-1----:R-:W1:Y:S01]  /*0df0*/  LDS R2, [UR15+0x38] ;  /* 0x0000380fff027984 */ /* 0x002e620008000800 */
[----:B------:R-:W-:-:S05]  /*0e00*/  IMAD.MOV.U32 R5, RZ, RZ, 0xff ;  /* 0x000000ffff057424 */ /* 0x000fca00078e00ff */
[----:B-1----:R-:W-:-:S05]  /*0e10*/  LOP3.LUT R2, R2, 0xff, R5, 0xb8, !PT ;  /* 0x000000ff02027812 */ /* 0x002fca00078eb805 */
[----:B------:R4:W-:Y:S02]  /*0e20*/  STS [UR15+0x38], R2 ;  /* 0x00003802ff007988 */ /* 0x0009e4000800080f */
.L_x_34:
[----:B------:R-:W-:Y:S05]  /*0e30*/  @P2 BREAK B2 ;  /* 0x0000000000022942 */ /* 0x000fea0003800000 */
[----:B------:R-:W-:Y:S05]  /*0e40*/  @P2 BRA `(.L_x_36) ;  /* 0x00000000000c2947 */ /* 0x000fea0003800000 */
[----:B------:R1:W-:Y:S02]  /*0e50*/  STS [UR15+0x20], R7 ;  /* 0x00002007ff007988 */ /* 0x0003e4000800080f */
.L_x_35:
[----:B------:R-:W-:Y:S05]  /*0e60*/  BSYNC B2 ;  /* 0x0000000000027941 */ /* 0x000fea0003800000 */
.L_x_33:
[----:B------:R1:W-:Y:S02]  /*0e70*/  @!P2 STS [UR15+0x24], R6 ;  /* 0x00002406ff00a988 */ /* 0x0003e4000800080f */
.L_x_36:
[----:B------:R-:W-:Y:S05]  /*0e80*/  BSYNC B3 ;  /* 0x0000000000037941 */ /* 0x000fea0003800000 */
.L_x_32:
[----:B------:R-:W-:Y:S05]  /*0e90*/  WARPSYNC.ALL ;  /* 0x0000000000007948 */ /* 0x000fea0003800000 */
[----:B------:R-:W-:Y:S04]  /*0ea0*/  BSSY B3, `(.L_x_37) ;  /* 0x000000e000037945 */ /* 0x000fe80003800000 */
[----:B------:R-:W-:Y:S05]  /*0eb0*/  @P2 BRA `(.L_x_38) ;  /* 0x0000000000302947 */ /* 0x000fea0003800000 */
[----:B------:R-:W5:Y:S01]  /*0ec0*/  LDS R4, [UR15+0x34] ;  /* 0x0000340fff047984 */ /* 0x000f620008000800 */
[----:B--2---:R-:W2:Y:S03]  /*0ed0*/  LDC.64 R8, c[0x0][0x248] ;  /* 0x00009200ff087b82 */ /* 0x004ea60000000a00 */
[----:B-1-34-:R-:W1:Y:S01]  /*0ee0*/  LDS R2, [UR15+0x1c] ;  /* 0x00001c0fff027984 */ /* 0x01ae620008000800 */
[C---:B--2---:R-:W-:Y:S01]  /*0ef0*/  SHF.L.U64.HI R6, R8.reuse, 0x1, R9 ;  /* 0x0000000108067819 */ /* 0x044fe20000010209 */
[----:B------:R-:W-:-:S03]  /*0f00*/  IMAD.SHL.U32 R5, R8, 0x2, RZ ;  /* 0x0000000208057824 */ /* 0x000fc600078e00ff */
[--C-:B------:R-:W-:Y:S02]  /*0f10*/  SHF.R.U32.HI R7, RZ, 0x4, R6.reuse ;  /* 0x00000004ff077819 */ /* 0x100fe40000011606 */
[----:B------:R-:W-:-:S05]  /*0f20*/  SHF.R.U64 R5, R5, 0x4, R6 ;  /* 0x0000000405057819 */ /* 0x000fca0000001206 */
[----:B------:R2:W-:Y:S01]  /*0f30*/  STS [UR15+0xc], R5 ;  /* 0x00000c05ff007988 */ /* 0x0005e2000800080f */
[----:B-----5:R-:W-:Y:S02]  /*0f40*/  LOP3.LUT R4, R4, 0x7, RZ, 0xb8, !PT ;  /* 0x0000000704047812 */ /* 0x020fe400078eb8ff */
[----:B-1----:R-:W-:-:S03]  /*0f50*/  LOP3.LUT R2, R2, 0xf, R7, 0xb8, !PT ;  /* 0x0000000f02027812 */ /* 0x002fc600078eb807 */
[----:B------:R2:W-:Y:S04]  /*0f60*/  STS [UR15+0x34], R4 ;  /* 0x00003404ff007988 */ /* 0x0005e8000800080f */
[----:B------:R2:W-:Y:S02]  /*0f70*/  STS [UR15+0x1c], R2 ;  /* 0x00001c02ff007988 */ /* 0x0005e4000800080f */
.L_x_38:
[----:B------:R-:W-:Y:S05]  /*0f80*/  BSYNC B3 ;  /* 0x0000000000037941 */ /* 0x000fea0003800000 */
.L_x_37:
        /* <DEDUP_REMOVED lines=11> */
.L_x_41:
[----:B------:R-:W-:Y:S05]  /*1040*/  @P2 BRA `(.L_x_43) ;  /* 0x0000000000282947 */ /* 0x000fea0003800000 */
[----:B-1234-:R-:W1:Y:S02]  /*1050*/  LDS R2, [UR15+0x8] ;  /* 0x0000080fff027984 */ /* 0x01ee640008000800 */
[----:B-1----:R-:W-:-:S05]  /*1060*/  LOP3.LUT R2, R2, 0x1800, RZ, 0xb8, !PT ;  /* 0x0000180002027812 */ /* 0x002fca00078eb8ff */
[----:B------:R2:W-:Y:S02]  /*1070*/  STS [UR15+0x8], R2 ;  /* 0x00000802ff007988 */ /* 0x0005e4000800080f */
.L_x_42:
[----:B------:R-:W-:Y:S05]  /*1080*/  @P2 BREAK B4 ;  /* 0x0000000000042942 */ /* 0x000fea0003800000 */
[----:B------:R-:W-:Y:S05]  /*1090*/  @P2 BRA `(.L_x_44) ;  /* 0x0000000000242947 */ /* 0x000fea0003800000 */
[----:B-12---:R-:W1:Y:S01]  /*10a0*/  LDS R2, [UR15+0x8] ;  /* 0x0000080fff027984 */ /* 0x006e620008000800 */
[----:B------:R-:W-:-:S05]  /*10b0*/  IMAD.MOV.U32 R5, RZ, RZ, 0x6000 ;  /* 0x00006000ff057424 */ /* 0x000fca00078e00ff */
[----:B-1----:R-:W-:-:S04]  /*10c0*/  LOP3.LUT R2, R2, 0x6000, R5, 0xd8, !PT ;  /* 0x0000600002027812 */ /* 0x002fc800078ed805 */
[----:B------:R-:W-:-:S05]  /*10d0*/  LOP3.LUT R2, R2, 0x400000, RZ, 0xb8, !PT ;  /* 0x0040000002027812 */ /* 0x000fca00078eb8ff */
[----:B------:R1:W-:Y:S02]  /*10e0*/  STS [UR15+0x8], R2 ;  /* 0x00000802ff007988 */ /* 0x0003e4000800080f */
.L_x_43:
[----:B------:R-:W-:Y:S05]  /*10f0*/  BSYNC B4 ;  /* 0x0000000000047941 */ /* 0x000fea0003800000 */
.L_x_40:
[----:B-1234-:R-:W1:Y:S02]  /*1100*/  @!P2 LDS R2, [UR15+0x8] ;  /* 0x0000080fff02a984 */ /* 0x01ee640008000800 */
[----:B-1----:R-:W-:-:S05]  /*1110*/  @!P2 LOP3.LUT R2, R2, 0x8000, RZ, 0xb8, !PT ;  /* 0x000080000202a812 */ /* 0x002fca00078eb8ff */
[----:B------:R3:W-:Y:S02]  /*1120*/  @!P2 STS [UR15+0x8], R2 ;  /* 0x00000802ff00a988 */ /* 0x0007e4000800080f */
.L_x_44:
[----:B------:R-:W-:Y:S05]  /*1130*/  BSYNC B3 ;  /* 0x0000000000037941 */ /* 0x000fea0003800000 */
.L_x_39:
[----:B------:R-:W-:Y:S05]  /*1140*/  WARPSYNC.ALL ;  /* 0x0000000000007948 */ /* 0x000fea0003800000 */
[----:B------:R4:W-:Y:S01]  /*1150*/  STL [R1], RZ ;  /* 0x000000ff01007387 */ /* 0x0009e20000100800 */
[----:B------:R-:W-:Y:S01]  /*1160*/  UIADD3 UR4, UR4, 0x100, URZ ;  /* 0x0000010004047890 */ /* 0x000fe2000fffe03f */
[----:B------:R-:W-:Y:S02]  /*1170*/  ISETP.GE.AND P1, PT, R13, 0x1, PT ;  /* 0x000000010d00780c */ /* 0x000fe40003f26270 */
[----:B------:R-:W-:Y:S01]  /*1180*/  SHF.R.U32.HI R6, RZ, 0x5, R20 ;  /* 0x00000005ff067819 */ /* 0x000fe20000011614 */
[----:B------:R-:W-:-:S04]  /*1190*/  UIADD3 UR12, UP0, UR4, UR12, URZ ;  /* 0x0000000c040c7290 */ /* 0x000fc8000ff1e03f */
[----:B------:R-:W-:Y:S01]  /*11a0*/  ULEA.HI.X.SX32 UR13, UR4, UR13, 0x1, UP0 ;  /* 0x0000000d040d7291 */ /* 0x000fe200080f0e3f */
[----:B----4-:R-:W-:Y:S11]  /*11b0*/  @P0 BRA `(.L_x_45) ;  /* 0x0000000000280947 */ /* 0x010ff60003800000 */
        /* <DEDUP_REMOVED lines=10> */
.L_x_45:
[----:B------:R-:W-:Y:S05]  /*1260*/  @P0 BRA `(.L_x_46) ;  /* 0x00000000000c0947 */ /* 0x000fea0003800000 */
[----:B------:R0:W-:Y:S01]  /*1270*/  UTMACMDFLUSH ;  /* 0x00000000000079b7 */ /* 0x0001e20000000000 */
[----:B------:R-:W-:Y:S05]  /*1280*/  @P0 BRA `(.L_x_46) ;  /* 0x0000000000040947 */ /* 0x000fea0003800000 */
[----:B------:R-:W-:-:S04]  /*1290*/  DEPBAR.LE SB0, 0x0 ;  /* 0x000080000000791a */ /* 0x000fc80000000000 */
.L_x_46:
[----:B------:R1:W-:Y:S01]  /*12a0*/  STL [R1+0x4], RZ ;  /* 0x000004ff01007387 */ /* 0x0003e20000100800 */
[----:B------:R-:W-:Y:S05]  /*12b0*/  WARPSYNC.ALL ;  /* 0x0000000000007948 */ /* 0x000fea0003800000 */
[----:B------:R1:W-:Y:S01]  /*12c0*/  STL [R1+0x8], RZ ;  /* 0x000008ff01007387 */ /* 0x0003e20000100800 */
[----:B-----5:R-:W-:Y:S01]  /*12d0*/  VOTEU.ALL UP0, P2 ;  /* 0x00000000003f7886 */ /* 0x020fe20001000000 */
[----:B------:R-:W-:Y:S01]  /*12e0*/  UMOV UR16, 0x1 ;  /* 0x0000000100107882 */ /* 0x000fe20000000000 */
[----:B------:R-:W-:Y:S01]  /*12f0*/  VOTEU.ALL UP1, P2 ;  /* 0x00000000003f7886 */ /* 0x000fe20001020000 */
[----:B------:R1:W-:Y:S01]  /*1300*/  STL [R1+0xc], RZ ;  /* 0x00000cff01007387 */ /* 0x0003e20000100800 */
[----:B------:R-:W-:Y:S01]  /*1310*/  VOTEU.ALL UP2, P2 ;  /* 0x00000000003f7886 */ /* 0x000fe20001040000 */
[----:B------:R-:W-:-:S04]  /*1320*/  @!UP0 UIADD3 UR20, -UR16, 0x100000, URZ ;  /* 0x0010000010148890 */ /* 0x000fc8000fffe13f */
[----:B------:R-:W-:Y:S02]  /*1330*/  @!UP0 USHF.L.U32 UR21, UR20, 0xb, URZ ;  /* 0x0000000b14158899 */ /* 0x000fe4000800063f */
[----:B------:R-:W-:Y:S01]  /*1340*/  @!UP0 USHF.L.U32 UR20, UR20, 0x1, URZ ;  /* 0x0000000114148899 */ /* 0x000fe2000800063f */
[----:B------:R-:W-:Y:S01]  /*1350*/  R2UR UR7, R6 ;  /* 0x00000000060772ca */ /* 0x000fe200000e0000 */
[----:B------:R1:W-:Y:S01]  /*1360*/  STL [R1+0x10], RZ ;  /* 0x000010ff01007387 */ /* 0x0003e20000100800 */
[----:B------:R-:W-:-:S04]  /*1370*/  @!UP0 UIADD3 UR22, -UR16, 0x100000, URZ ;  /* 0x0010000010168890 */ /* 0x000fc8000fffe13f */
[----:B------:R-:W-:Y:S02]  /*1380*/  @!UP0 USHF.L.U32 UR23, UR22, 0xb, URZ ;  /* 0x0000000b16178899 */ /* 0x000fe4000800063f */
[----:B------:R-:W-:Y:S01]  /*1390*/  @!UP0 USHF.L.U32 UR22, UR22, 0x1, URZ ;  /* 0x0000000116168899 */ /* 0x000fe2000800063f */
[----:B------:R-:W-:Y:S01]  /*13a0*/  CS2R R152, SRZ ;  /* 0x0000000000987805 */ /* 0x000fe2000001ff00 */
[----:B------:R-:W-:-:S04]  /*13b0*/  @!UP0 UIADD3 UR16, -UR16, 0x100000, URZ ;  /* 0x0010000010108890 */ /* 0x000fc8000fffe13f */
[----:B------:R-:W-:Y:S02]  /*13c0*/  @!UP0 USHF.L.U32 UR17, UR16, 0xb, URZ ;  /* 0x0000000b10118899 */ /* 0x000fe4000800063f */
[----:B------:R-:W-:Y:S01]  /*13d0*/  @!UP0 USHF.L.U32 UR16, UR16, 0x1, URZ ;  /* 0x0000000110108899 */ /* 0x000fe2000800063f */
[----:B------:R1:W-:Y:S01]  /*13e0*/  STL [R1+0x14], RZ ;  /* 0x000014ff01007387 */ /* 0x0003e20000100800 */
[----:B------:R-:W-:Y:S01]  /*13f0*/  VOTEU.ALL UP0, P2 ;  /* 0x00000000003f7886 */ /* 0x000fe20001000000 */
[----:B------:R-:W-:Y:S01]  /*1400*/  USHF.L.U32 UR14, UR5, 0x7, URZ ;  /* 0x00000007050e7899 */ /* 0x000fe2000800063f */
[----:B------:R-:W-:Y:S01]  /*1410*/  CS2R R154, SRZ ;  /* 0x00000000009a7805 */ /* 0x000fe2000001ff00 */
[----:B------:R1:W-:Y:S01]  /*1420*/  STL [R1+0x18], RZ ;  /* 0x000018ff01007387 */ /* 0x0003e20000100800 */
[----:B------:R-:W-:Y:S01]  /*1430*/  USHF.L.U32 UR19, UR6, 0x8, URZ ;  /* 0x0000000806137899 */ /* 0x000fe2000800063f */
[----:B------:R-:W-:Y:S02]  /*1440*/  CS2R R156, SRZ ;  /* 0x00000000009c7805 */ /* 0x000fe4000001ff00 */
[----:B------:R-:W-:Y:S01]  /*1450*/  CS2R R158, SRZ ;  /* 0x00000000009e7805 */ /* 0x000fe2000001ff00 */
[----:B------:R-:W-:Y:S01]  /*1460*/  BAR.SYNC.DEFER_BLOCKING 0x0 ;  /* 0x0000000000007b1d */ /* 0x000fe20000010000 */
[----:B------:R-:W-:-:S02]  /*1470*/  CS2R R160, SRZ ;  /* 0x0000000000a07805 */ /* 0x000fc4000001ff00 */
[----:B------:R-:W-:Y:S02]  /*1480*/  CS2R R162, SRZ ;  /* 0x0000000000a27805 */ /* 0x000fe4000001ff00 */
[----:B------:R-:W-:Y:S02]  /*1490*/  CS2R R164, SRZ ;  /* 0x0000000000a47805 */ /* 0x000fe4000001ff00 */
[----:B------:R-:W-:Y:S02]  /*14a0*/  CS2R R166, SRZ ;  /* 0x0000000000a67805 */ /* 0x000fe4000001ff00 */
[----:B------:R-:W-:Y:S02]  /*14b0*/  CS2R R168, SRZ ;  /* 0x0000000000a87805 */ /* 0x000fe4000001ff00 */
[----:B------:R-:W-:Y:S02]  /*14c0*/  CS2R R170, SRZ ;  /* 0x0000000000aa7805 */ /* 0x000fe4000001ff00 */
[----:B------:R-:W-:Y:S01]  /*14d0*/  CS2R R172, SRZ ;  /* 0x0000000000ac7805 */ /* 0x000fe2000001ff00 */
[----:B------:R1:W-:Y:S01]  /*14e0*/  STL [R1+0x1c], RZ ;  /* 0x00001cff01007387 */ /* 0x0003e20000100800 */
[----:B------:R-:W-:-:S02]  /*14f0*/  CS2R R174, SRZ ;  /* 0x0000000000ae7805 */ /* 0x000fc4000001ff00 */
[----:B------:R-:W-:Y:S02]  /*1500*/  CS2R R176, SRZ ;  /* 0x0000000000b07805 */ /* 0x000fe4000001ff00 */
[----:B------:R-:W-:Y:S01]  /*1510*/  CS2R R178, SRZ ;  /* 0x0000000000b27805 */ /* 0x000fe2000001ff00 */
[----:B------:R1:W-:Y:S01]  /*1520*/  STL [R1+0x20], RZ ;  /* 0x000020ff01007387 */ /* 0x0003e20000100800 */
        /* <DEDUP_REMOVED lines=11> */
[----:B------:R1:W-:Y:S04]  /*15e0*/  STL [R1+0x2c], RZ ;  /* 0x00002cff01007387 */ /* 0x0003e80000100800 */
[----:B------:R-:W2:Y:S02]  /*15f0*/  FENCE.VIEW.ASYNC.S ;  /* 0x00000000000073c6 */ /* 0x000ea40000000000 */
[----:B--2---:R1:W2:Y:S01]  /*1600*/  @!UP0 SYNCS.EXCH.64 URZ, [UR15+0x24000], UR20 ;  /* 0x024000140f3f85b2 */ /* 0x0042a20008000100 */
[----:B------:R-:W-:-:S02]  /*1610*/  CS2R R198, SRZ ;  /* 0x0000000000c67805 */ /* 0x000fc4000001ff00 */
[----:B------:R-:W-:Y:S01]  /*1620*/  CS2R R200, SRZ ;  /* 0x0000000000c87805 */ /* 0x000fe2000001ff00 */
[----:B------:R1:W-:Y:S01]  /*1630*/  STL [R1+0x30], RZ ;  /* 0x000030ff01007387 */ /* 0x0003e20000100800 */
[----:B------:R-:W-:Y:S02]  /*1640*/  CS2R R202, SRZ ;  /* 0x0000000000ca7805 */ /* 0x000fe4000001ff00 */
[----:B------:R-:W-:Y:S02]  /*1650*/  CS2R R204, SRZ ;  /* 0x0000000000cc7805 */ /* 0x000fe4000001ff00 */
[----:B------:R-:W-:Y:S01]  /*1660*/  CS2R R206, SRZ ;  /* 0x0000000000ce7805 */ /* 0x000fe2000001ff00 */
[----:B------:R1:W-:Y:S01]  /*1670*/  STL [R1+0x34], RZ ;  /* 0x000034ff01007387 */ /* 0x0003e20000100800 */
[----:B------:R-:W-:Y:S02]  /*1680*/  CS2R R208, SRZ ;  /* 0x0000000000d07805 */ /* 0x000fe4000001ff00 */
        /* <DEDUP_REMOVED lines=74> */
[----:B--2---:R-:W-:Y:S01]  /*1b30*/  BAR.SYNC.DEFER_BLOCKING 0x0 ;  /* 0x0000000000007b1d */ /* 0x004fe20000010000 */
[----:B------:R-:W-:Y:S02]  /*1b40*/  CS2R R66, SRZ ;  /* 0x0000000000427805 */ /* 0x000fe4000001ff00 */
[----:B------:R-:W-:Y:S02]  /*1b50*/  CS2R R68, SRZ ;  /* 0x0000000000447805 */ /* 0x000fe4000001ff00 */
[----:B------:R-:W-:Y:S02]  /*1b60*/  CS2R R70, SRZ ;  /* 0x0000000000467805 */ /* 0x000fe4000001ff00 */
[----:B------:R-:W-:Y:S02]  /*1b70*/  CS2R R72, SRZ ;  /* 0x0000000000487805 */ /* 0x000fe4000001ff00 */
        /* <DEDUP_REMOVED lines=8> */
[----:B------:R-:W-:-:S03]  /*1c00*/  CS2R R86, SRZ ;  /* 0x0000000000567805 */ /* 0x000fc6000001ff00 */
[----:B------:R1:W-:Y:S04]  /*1c10*/  STL [R1+0x88], RZ ;  /* 0x000088ff01007387 */ /* 0x0003e80000100800 */
[----:B------:R1:W-:Y:S04]  /*1c20*/  STL [R1+0x8c], RZ ;  /* 0x00008cff01007387 */ /* 0x0003e80000100800 */
[----:B------:R1:W-:Y:S01]  /*1c30*/  STL [R1+0x90], RZ ;  /* 0x000090ff01007387 */ /* 0x0003e20000100800 */
[----:B------:R1:W2:Y:S03]  /*1c40*/  @!UP1 SYNCS.EXCH.64 URZ, [UR15+0x24008], UR22 ;  /* 0x024008160f3f95b2 */ /* 0x0002a60008000100 */
[----:B------:R1:W-:Y:S04]  /*1c50*/  STL [R1+0x94], RZ ;  /* 0x000094ff01007387 */ /* 0x0003e80000100800 */
        /* <DEDUP_REMOVED lines=18> */
[----:B------:R1:W-:Y:S01]  /*1d80*/  STL [R1+0xe0], RZ ;  /* 0x0000e0ff01007387 */ /* 0x0003e20000100800 */
[----:B--2---:R-:W-:Y:S06]  /*1d90*/  BAR.SYNC.DEFER_BLOCKING 0x0 ;  /* 0x0000000000007b1d */ /* 0x004fec0000010000 */
[----:B------:R1:W-:Y:S04]  /*1da0*/  STL [R1+0xe4], RZ ;  /* 0x0000e4ff01007387 */ /* 0x0003e80000100800 */
[----:B------:R1:W-:Y:S04]  /*1db0*/  STL [R1+0xe8], RZ ;  /* 0x0000e8ff01007387 */ /* 0x0003e80000100800 */
[----:B------:R1:W-:Y:S04]  /*1dc0*/  STL [R1+0xec], RZ ;  /* 0x0000ecff01007387 */ /* 0x0003e80000100800 */
[----:B------:R1:W-:Y:S04]  /*1dd0*/  STL [R1+0xf0], RZ ;  /* 0x0000f0ff01007387 */ /* 0x0003e80000100800 */
[----:B------:R1:W-:Y:S01]  /*1de0*/  STL [R1+0xf4], RZ ;  /* 0x0000f4ff01007387 */ /* 0x0003e20000100800 */
[----:B------:R1:W2:Y:S03]  /*1df0*/  @!UP2 SYNCS.EXCH.64 URZ, [UR15+0x24010], UR16 ;  /* 0x024010100f3fa5b2 */ /* 0x0002a60008000100 */
[----:B------:R1:W-:Y:S04]  /*1e00*/  STL [R1+0xf8], RZ ;  /* 0x0000f8ff01007387 */ /* 0x0003e80000100800 */
[----:B------:R1:W-:Y:S01]  /*1e10*/  STL [R1+0xfc], RZ ;  /* 0x0000fcff01007387 */ /* 0x0003e20000100800 */
[----:B------:R-:W-:Y:S05]  /*1e20*/  @!P1 BRA `(.L_x_47) ;  /* 0x0000001800849947 */ /* 0x000fea0003800000 */
[----:B------:R1:W-:Y:S01]  /*1e30*/  STL [R1], RZ ;  /* 0x000000ff01007387 */ /* 0x0003e20000100800 */
[----:B------:R-:W-:Y:S02]  /*1e40*/  CS2R R152, SRZ ;  /* 0x0000000000987805 */ /* 0x000fe4000001ff00 */
        /* <DEDUP_REMOVED lines=127> */
[----:B------:R-:W-:Y:S01]  /*2640*/  UMOV UR4, URZ ;  /* 0x0000003f00047c82 */ /* 0x000fe20008000000 */
[----:B------:R-:W-:-:S02]  /*2650*/  UMOV UR18, URZ ;  /* 0x0000003f00127c82 */ /* 0x000fc40008000000 */
        /* <DEDUP_REMOVED lines=30> */
[----:B------:R1:W-:Y:S02]  /*2840*/  STL [R1+0xfc], RZ ;  /* 0x0000fcff01007387 */ /* 0x0003e40000100800 */
.L_x_49:
[----:B--2---:R-:W-:Y:S01]  /*2850*/  BAR.SYNC.DEFER_BLOCKING 0x0 ;  /* 0x0000000000007b1d */ /* 0x004fe20000010000 */
[----:B------:R-:W-:Y:S01]  /*2860*/  ULEA UR29, UR4, UR15, 0x3 ;  /* 0x0000000f041d7291 */ /* 0x000fe2000f8e183f */
[----:B-1-3--:R-:W-:Y:S01]  /*2870*/  @!P2 IMAD.MOV.U32 R2, RZ, RZ, 0xc000 ;  /* 0x0000c000ff02a424 */ /* 0x00afe200078e00ff */
[----:B------:R-:W-:Y:S01]  /*2880*/  ELECT P0, URZ, PT ;  /* 0x00000000003f782f */ /* 0x000fe20003800000 */
[----:B------:R-:W-:-:S03]  /*2890*/  ULEA UR17, UR4, UR15, 0xe ;  /* 0x0000000f04117291 */ /* 0x000fc6000f8e703f */
[----:B------:R-:W-:Y:S01]  /*28a0*/  ISETP.LT.U32.AND P0, PT, R3, 0x20, P0 ;  /* 0x000000200300780c */ /* 0x000fe20000701070 */
[----:B------:R-:W-:Y:S02]  /*28b0*/  ULEA UR16, UR4, UR15, 0xf ;  /* 0x0000000f04107291 */ /* 0x000fe4000f8e783f */
[----:B------:R-:W-:Y:S01]  /*28c0*/  UIADD3 UR28, UR17, 0x18000, URZ ;  /* 0x00018000111c7890 */ /* 0x000fe2000fffe03f */
[----:B------:R-:W-:Y:S01]  /*28d0*/  ELECT P1, URZ, PT ;  /* 0x00000000003f782f */ /* 0x000fe20003820000 */
[----:B------:R-:W-:-:S03]  /*28e0*/  ULOP3.LUT UR20, UR7, 0x1, URZ, 0xc0, !UPT ;  /* 0x0000000107147892 */ /* 0x000fc6000f8ec03f */
[----:B------:R-:W-:Y:S01]  /*28f0*/  ISETP.LT.U32.AND P1, PT, R3, 0x40, P1 ;  /* 0x000000400300780c */ /* 0x000fe20000f21070 */
[----:B------:R-:W-:Y:S01]  /*2900*/  UMOV UR23, UR18 ;  /* 0x0000001200177c82 */ /* 0x000fe20008000000 */
[----:B------:R-:W-:-:S03]  /*2910*/  ULEA UR22, UR20, UR14, 0x6 ;  /* 0x0000000e14167291 */ /* 0x000fc6000f8e303f */
[----:B------:R-:W-:Y:S01]  /*2920*/  VOTEU.ANY UP0, P0 ;  /* 0x00000000003f7886 */ /* 0x000fe20000000100 */
[----:B------:R-:W-:Y:S01]  /*2930*/  VOTEU.ANY UP2, P0 ;  /* 0x00000000003f7886 */ /* 0x000fe20000040100 */
[----:B------:R-:W-:Y:S01]  /*2940*/  ULEA UR20, UR20, UR28, 0xd ;  /* 0x0000001c14147291 */ /* 0x000fe2000f8e683f */
[----:B------:R1:W-:Y:S01]  /*2950*/  @!P2 SYNCS.ARRIVE.TRANS64 RZ, [UR29+0x24000], R2 ;  /* 0x02400002ffffa9a7 */ /* 0x0003e2000800001d */
[----:B------:R2:W-:Y:S06]  /*2960*/  MEMBAR.ALL.CTA ;  /* 0x0000000000007992 */ /* 0x0005ec0000008000 */
[----:B--2---:R-:W2:Y:S01]  /*2970*/  FENCE.VIEW.ASYNC.S ;  /* 0x00000000000073c6 */ /* 0x004ea20000000000 */
[----:B------:R-:W-:Y:S01]  /*2980*/  @UP0 UIADD3 UR17, UR29, 0x24000, URZ ;  /* 0x000240001d110890 */ /* 0x000fe2000fffe03f */
[----:B------:R-:W-:Y:S01]  /*2990*/  @UP0 UMOV UR24, UR8 ;  /* 0x0000000800180c82 */ /* 0x000fe20008000000 */
[----:B------:R-:W-:Y:S01]  /*29a0*/  @UP0 UMOV UR25, UR9 ;  /* 0x0000000900190c82 */ /* 0x000fe20008000000 */
[----:B--2---:R-:W-:Y:S01]  /*29b0*/  VOTEU.ANY UP1, P1 ;  /* 0x00000000003f7886 */ /* 0x004fe20000820100 */
[----:B------:R-:W-:Y:S01]  /*29c0*/  VOTEU.ANY UP3, P1 ;  /* 0x00000000003f7886 */ /* 0x000fe20000860100 */
[----:B-1----:R-:W-:-:S03]  /*29d0*/  SHF.L.U32 R2, R0, 0x1f, RZ ;  /* 0x0000001f00027819 */ /* 0x002fc600000006ff */
[----:B------:R-:W-:Y:S01]  /*29e0*/  @UP1 UIADD3 UR21, UR29, 0x24000, URZ ;  /* 0x000240001d151890 */ /* 0x000fe2000fffe03f */
[----:B------:R-:W-:Y:S01]  /*29f0*/  @UP1 UMOV UR26, UR10 ;  /* 0x0000000a001a1c82 */ /* 0x000fe20008000000 */
[----:B------:R-:W-:Y:S01]  /*2a00*/  @UP1 UMOV UR27, UR11 ;  /* 0x0000000b001b1c82 */ /* 0x000fe20008000000 */
[----:B------:R-:W-:Y:S06]  /*2a10*/  BAR.SYNC.DEFER_BLOCKING 0x0 ;  /* 0x0000000000007b1d */ /* 0x000fec0000010000 */
[----:B------:R1:W-:Y:S02]  /*2a20*/  @UP2 UTMALDG.2D [UR16], [UR24] ;  /* 0x00000010180025b4 */ /* 0x0003e40008008000 */
[----:B------:R-:W-:Y:S06]  /*2a30*/  BAR.SYNC.DEFER_BLOCKING 0x0 ;  /* 0x0000000000007b1d */ /* 0x000fec0000010000 */
[----:B------:R1:W-:Y:S02]  /*2a40*/  @UP3 UTMALDG.2D [UR20], [UR26] ;  /* 0x000000141a0035b4 */ /* 0x0003e40008008000 */
[----:B------:R-:W-:Y:S06]  /*2a50*/  BAR.SYNC.DEFER_BLOCKING 0x0 ;  /* 0x0000000000007b1d */ /* 0x000fec0000010000 */
[----:B------:R-:W2:Y:S02]  /*2a60*/  SYNCS.PHASECHK.TRANS64.TRYWAIT P0, [UR29+0x24000], R2 ;  /* 0x02400002ff0075a7 */ /* 0x000ea4000800015d */
[----:B-12---:R-:W-:Y:S05]  /*2a70*/  @!P0 BRA `(.L_x_48) ;  /* 0x0000001c00b08947 */ /* 0x006fea0003800000 */
.L_x_50:
[----:B------:R-:W-:Y:S01]  /*2a80*/  STL.64 [R1+0x1f8], R86 ;  /* 0x0001f85601007387 */ /* 0x000fe20000100a00 */
[----:B------:R-:W-:Y:S01]  /*2a90*/  USHF.R.U32.HI UR17, URZ, 0x4, UR28 ;  /* 0x000000043f117899 */ /* 0x000fe2000801161c */
[----:B------:R-:W1:Y:S02]  /*2aa0*/  LDC R2, c[0x0][0x230] ;  /* 0x00008c00ff027b82 */ /* 0x000e640000000800 */
[----:B------:R-:W-:Y:S04]  /*2ab0*/  STL.64 [R1+0x1f0], R84 ;  /* 0x0001f05401007387 */ /* 0x000fe80000100a00 */
        /* <DEDUP_REMOVED lines=29> */
[----:B------:R2:W-:Y:S04]  /*2c90*/  STL.64 [R1+0x100], R24 ;  /* 0x0001001801007387 */ /* 0x0005e80000100a00 */
[----:B--2---:R-:W2:Y:S04]  /*2ca0*/  LDL.LU.64 R24, [R1] ;  /* 0x0000000001187983 */ /* 0x004ea80000300a00 */
[----:B------:R-:W2:Y:S04]  /*2cb0*/  LDL.LU.64 R26, [R1+0x8] ;  /* 0x00000800011a7983 */ /* 0x000ea80000300a00 */
        /* <DEDUP_REMOVED lines=29> */
[----:B------:R-:W2:Y:S01]  /*2e90*/  LDL.LU.64 R86, [R1+0xf8] ;  /* 0x0000f80001567983 */ /* 0x000ea20000300a00 */
[----:B------:R-:W-:-:S02]  /*2ea0*/  USHF.R.U32.HI UR28, URZ, 0x4, UR16 ;  /* 0x000000043f1c7899 */ /* 0x000fc40008011610 */
[----:B------:R-:W-:Y:S02]  /*2eb0*/  USGXT.U32 UR16, UR17, 0xe ;  /* 0x0000000e1110789a */ /* 0x000fe40008000000 */
[----:B------:R-:W-:Y:S02]  /*2ec0*/  USGXT.U32 UR28, UR28, 0xe ;  /* 0x0000000e1c1c789a */ /* 0x000fe40008000000 */
[----:B------:R-:W-:Y:S01]  /*2ed0*/  ULOP3.LUT UR30, UR16, 0x2000000, URZ, 0xfc, !UPT ;  /* 0x02000000101e7892 */ /* 0x000fe2000f8efc3f */
[----:B------:R-:W-:Y:S01]  /*2ee0*/  UMOV UR29, 0x40000040 ;  /* 0x40000040001d7882 */ /* 0x000fe20000000000 */
[----:B------:R-:W-:Y:S01]  /*2ef0*/  UMOV UR31, 0x40000040 ;  /* 0x40000040001f7882 */ /* 0x000fe20000000000 */
[----:B------:R-:W-:Y:S02]  /*2f00*/  UIADD3 UR32, UP0, UR28, 0x2, URZ ;  /* 0x000000021c207890 */ /* 0x000fe4000ff1e03f */
[----:B------:R-:W-:Y:S01]  /*2f10*/  UIADD3 UR34, UP1, UR16, 0x2000080, URZ ;  /* 0x0200008010227890 */ /* 0x000fe2000ff3e03f */
[----:B------:R-:W-:-:S02]  /*2f20*/  UMOV UR17, URZ ;  /* 0x0000003f00117c82 */ /* 0x000fc40008000000 */
[----:B------:R-:W-:Y:S01]  /*2f30*/  UMOV UR16, URZ ;  /* 0x0000003f00107c82 */ /* 0x000fe20008000000 */
[----:B------:R-:W-:Y:S02]  /*2f40*/  UIADD3.X UR35, UR17, 0x40000040, URZ, UP1, !UPT ;  /* 0x4000004011237890 */ /* 0x000fe40008ffe43f */
[----:B------:R-:W-:Y:S02]  /*2f50*/  UIADD3.X UR33, UR16, 0x40000040, URZ, UP0, !UPT ;  /* 0x4000004010217890 */ /* 0x000fe400087fe43f */
[----:B------:R-:W-:Y:S02]  /*2f60*/  UIADD3.64 UR26, UR34, 0x80, URZ ;  /* 0x00000080221a7897 */ /* 0x000fe4000fffe03f */
[----:B------:R-:W-:Y:S02]  /*2f70*/  UIADD3.64 UR24, UR32, 0x2, URZ ;  /* 0x0000000220187897 */ /* 0x000fe4000fffe03f */
[----:B------:R-:W-:Y:S02]  /*2f80*/  UIADD3.64 UR20, UR32, 0x4, URZ ;  /* 0x0000000420147897 */ /* 0x000fe4000fffe03f */
[----:B------:R-:W-:Y:S01]  /*2f90*/  UIADD3.64 UR22, UR34, 0x100, URZ ;  /* 0x0000010022167897 */ /* 0x000fe2000fffe03f */
[----:B--2---:R-:W-:-:S06]  /*2fa0*/  WARPGROUP.ARRIVE ;  /* 0x00000000000079c5 */ /* 0x004fcc0000000000 */
[----:B------:R-:W-:Y:S03]  /*2fb0*/  HGMMA.64x128x16.F32.BF16 R24, gdesc[UR28].tnspB, R24, gsb0 ;  /* 0x41e000001c1879f0 */ /* 0x000fe60008001818 */
[----:B------:R-:W-:Y:S02]  /*2fc0*/  WARPGROUP.DEPBAR.LE gsb0, 0x0 ;  /* 0x00008000000079c5 */ /* 0x000fe40000010000 */
[----:B------:R-:W-:-:S07]  /*2fd0*/  WARPGROUP.ARRIVE ;  /* 0x00000000000079c5 */ /* 0x000fce0000000000 */
[----:B------:R-:W-:Y:S03]  /*2fe0*/  HGMMA.64x128x16.F32.BF16 R24, gdesc[UR32].tnspB, R24, gsb0 ;  /* 0x41e00000201879f0 */ /* 0x000fe60008001818 */
[----:B------:R-:W-:Y:S02]  /*2ff0*/  WARPGROUP.DEPBAR.LE gsb0, 0x0 ;  /* 0x00008000000079c5 */ /* 0x000fe40000010000 */
[----:B------:R-:W-:-:S07]  /*3000*/  WARPGROUP.ARRIVE ;  /* 0x00000000000079c5 */ /* 0x000fce0000000000 */
[----:B------:R-:W-:Y:S01]  /*3010*/  HGMMA.64x128x16.F32.BF16 R24, gdesc[UR24].tnspB, R24, gsb0 ;  /* 0x41e00000181879f0 */ /* 0x000fe20008001818 */
[----:B------:R-:W-:Y:S02]  /*3020*/  UIADD3.64 UR28, UR32, 0x1fe, URZ ;  /* 0x000001fe201c7897 */ /* 0x000fe4000fffe03f */
[----:B------:R-:W-:Y:S02]  /*3030*/  WARPGROUP.DEPBAR.LE gsb0, 0x0 ;  /* 0x00008000000079c5 */ /* 0x000fe40000010000 */
[----:B------:R-:W-:-:S07]  /*3040*/  WARPGROUP.ARRIVE ;  /* 0x00000000000079c5 */ /* 0x000fce0000000000 */
[----:B------:R-:W-:Y:S01]  /*3050*/  HGMMA.64x128x16.F32.BF16 R24, gdesc[UR20].tnspB, R24, gsb0 ;  /* 0x41e00000141879f0 */ /* 0x000fe20008001818 */
[----:B------:R-:W-:Y:S01]  /*3060*/  UIADD3.64 UR36, UR32, 0x200, URZ ;  /* 0x0000020020247897 */ /* 0x000fe2000fffe03f */
[----:B------:R-:W-:Y:S01]  /*3070*/  UMOV UR38, UR34 ;  /* 0x0000002200267c82 */ /* 0x000fe20008000000 */
[----:B------:R-:W-:Y:S01]  /*3080*/  UMOV UR39, UR35 ;  /* 0x0000002300277c82 */ /* 0x000fe20008000000 */
[----:B------:R-:W-:Y:S02]  /*3090*/  WARPGROUP.DEPBAR.LE gsb0, 0x0 ;  /* 0x00008000000079c5 */ /* 0x000fe40000010000 */
[----:B------:R-:W-:Y:S01]  /*30a0*/  WARPGROUP.ARRIVE ;  /* 0x00000000000079c5 */ /* 0x000fe20000000000 */
[----:B------:R-:W-:Y:S01]  /*30b0*/  UIADD3.64 UR24, UR32, 0x202, URZ ;  /* 0x0000020220187897 */ /* 0x000fe2000fffe03f */
[----:B------:R-:W-:Y:S04]  /*30c0*/  STL.64 [R1], R24 ;  /* 0x0000001801007387 */ /* 0x000fe80000100a00 */
[----:B------:R-:W-:Y:S01]  /*30d0*/  HGMMA.64x128x16.F32.BF16 R152, gdesc[UR28].tnspB, R152, gsb0 ;  /* 0x41e000001c9879f0 */ /* 0x000fe20008001898 */
[----:B------:R-:W-:Y:S01]  /*30e0*/  UIADD3.64 UR20, UR32, 0x204, URZ ;  /* 0x0000020420147897 */ /* 0x000fe2000fffe03f */
[----:B------:R-:W-:Y:S01]  /*30f0*/  STL.64 [R1+0x8], R26 ;  /* 0x0000081a01007387 */ /* 0x000fe20000100a00 */
[----:B------:R-:W-:-:S03]  /*3100*/  UIADD3.64 UR28, UR32, 0x3fe, URZ ;  /* 0x000003fe201c7897 */ /* 0x000fc6000fffe03f */
        /* <DEDUP_REMOVED lines=29> */
[----:B------:R2:W-:Y:S01]  /*32e0*/  STL.64 [R1+0xf8], R86 ;  /* 0x0000f85601007387 */ /* 0x0005e20000100a00 */
[----:B------:R-:W-:-:S02]  /*32f0*/  WARPGROUP.DEPBAR.LE gsb0, 0x0 ;  /* 0x00008000000079c5 */ /* 0x000fc40000010000 */
[----:B------:R-:W-:Y:S01]  /*3300*/  WARPGROUP.ARRIVE ;  /* 0x00000000000079c5 */ /* 0x000fe20000000000 */
[----:B--2---:R-:W2:Y:S04]  /*3310*/  LDL.LU.64 R86, [R1+0x1f8] ;  /* 0x0001f80001567983 */ /* 0x004ea80000300a00 */
[----:B------:R-:W2:Y:S01]  /*3320*/  LDL.LU.64 R84, [R1+0x1f0] ;  /* 0x0001f00001547983 */ /* 0x000ea20000300a00 */
[----:B------:R-:W-:Y:S03]  /*3330*/  HGMMA.64x128x16.F32.BF16 R152, gdesc[UR36].tnspB, R152, gsb0 ;  /* 0x41e00000249879f0 */ /* 0x000fe60008001898 */
[----:B------:R-:W2:Y:S01]  /*3340*/  LDL.LU.64 R82, [R1+0x1e8] ;  /* 0x0001e80001527983 */ /* 0x000ea20000300a00 */
[----:B------:R-:W-:Y:S01]  /*3350*/  UIADD3.64 UR36, UR32, 0x400, URZ ;  /* 0x0000040020247897 */ /* 0x000fe2000fffe03f */
[----:B------:R-:W-:Y:S01]  /*3360*/  UMOV UR38, UR34 ;  /* 0x0000002200267c82 */ /* 0x000fe20008000000 */
[----:B------:R-:W-:Y:S01]  /*3370*/  UMOV UR39, UR35 ;  /* 0x0000002300277c82 */ /* 0x000fe20008000000 */
        /* <DEDUP_REMOVED lines=29> */
[----:B------:R-:W-:-:S02]  /*3550*/  UIADD3 UR18, UR18, 0x40, URZ ;  /* 0x0000004012127890 */ /* 0x000fc4000fffe03f */
[----:B------:R-:W-:-:S04]  /*3560*/  UIADD3 UR4, UR4, 0x1, URZ ;  /* 0x0000000104047890 */ /* 0x000fc8000fffe03f */
[----:B-1----:R-:W-:Y:S01]  /*3570*/  ISETP.LE.AND P0, PT, R2, UR18, PT ;  /* 0x0000001202007c0c */ /* 0x002fe2000bf03270 */
[----:B------:R-:W-:-:S04]  /*3580*/  UISETP.NE.U32.AND UP0, UPT, UR4, 0x3, UPT ;  /* 0x000000030400788c */ /* 0x000fc8000bf05070 */
[----:B------:R-:W-:Y:S01]  /*3590*/  USEL UR16, URZ, 0x1, UP0 ;  /* 0x000000013f107887 */ /* 0x000fe20008000000 */
[----:B------:R-:W-:Y:S02]  /*35a0*/  WARPGROUP.DEPBAR.LE gsb0, 0x0 ;  /* 0x00008000000079c5 */ /* 0x000fe40000010000 */
[----:B------:R-:W-:Y:S01]  /*35b0*/  WARPGROUP.ARRIVE ;  /* 0x00000000000079c5 */ /* 0x000fe20000000000 */
[----:B------:R-:W-:Y:S02]  /*35c0*/  USEL UR4, UR4, URZ, UP0 ;  /* 0x0000003f04047287 */ /* 0x000fe40008000000 */
[----:B------:R-:W-:-:S03]  /*35d0*/  LOP3.LUT R0, R0, UR16, RZ, 0x3c, !PT ;  /* 0x0000001000007c12 */ /* 0x000fc6000f8e3cff */
[----:B------:R-:W-:Y:S01]  /*35e0*/  HGMMA.64x128x16.F32.BF16 R152, gdesc[UR24].tnspB, R152, gsb0 ;  /* 0x41e00000189879f0 */ /* 0x000fe20008001898 */
[----:B------:R-:W-:Y:S02]  /*35f0*/  UIADD3.64 UR24, UR32, 0x402, URZ ;  /* 0x0000040220187897 */ /* 0x000fe4000fffe03f */
[----:B------:R-:W-:Y:S02]  /*3600*/  WARPGROUP.DEPBAR.LE gsb0, 0x0 ;  /* 0x00008000000079c5 */ /* 0x000fe40000010000 */
[----:B------:R-:W-:-:S07]  /*3610*/  WARPGROUP.ARRIVE ;  /* 0x00000000000079c5 */ /* 0x000fce0000000000 */
        /* <DEDUP_REMOVED lines=18> */
[----:B--2---:R-:W-:-:S07]  /*3740*/  WARPGROUP.ARRIVE ;  /* 0x00000000000079c5 */ /* 0x004fce0000000000 */
[----:B------:R-:W-:Y:S01]  /*3750*/  HGMMA.64x128x16.F32.BF16 R24, gdesc[UR28].tnspB, R24, gsb0 ;  /* 0x41e000001c1879f0 */ /* 0x000fe20008001818 */
[----:B------:R-:W-:Y:S01]  /*3760*/  UIADD3.64 UR28, UR32, 0x600, URZ ;  /* 0x00000600201c7897 */ /* 0x000fe2000fffe03f */
[----:B------:R-:W-:Y:S01]  /*3770*/  UMOV UR30, UR34 ;  /* 0x00000022001e7c82 */ /* 0x000fe20008000000 */
[----:B------:R-:W-:Y:S01]  /*3780*/  UMOV UR31, UR35 ;  /* 0x00000023001f7c82 */ /* 0x000fe20008000000 */
[----:B------:R-:W-:Y:S02]  /*3790*/  WARPGROUP.DEPBAR.LE gsb0, 0x0 ;  /* 0x00008000000079c5 */ /* 0x000fe40000010000 */
[----:B------:R-:W-:-:S06]  /*37a0*/  WARPGROUP.ARRIVE ;  /* 0x00000000000079c5 */ /* 0x000fcc0000000000 */
[----:B------:R-:W-:Y:S03]  /*37b0*/  HGMMA.64x128x16.F32.BF16 R24, gdesc[UR28].tnspB, R24, gsb0 ;  /* 0x41e000001c1879f0 */ /* 0x000fe60008001818 */
[----:B------:R-:W-:Y:S02]  /*37c0*/  WARPGROUP.DEPBAR.LE gsb0, 0x0 ;  /* 0x00008000000079c5 */ /* 0x000fe40000010000 */
[----:B------:R-:W-:-:S07]  /*37d0*/  WARPGROUP.ARRIVE ;  /* 0x00000000000079c5 */ /* 0x000fce0000000000 */
[----:B------:R-:W-:Y:S03]  /*37e0*/  HGMMA.64x128x16.F32.BF16 R24, gdesc[UR24].tnspB, R24, gsb0 ;  /* 0x41e00000181879f0 */ /* 0x000fe60008001818 */
[----:B------:R-:W-:Y:S02]  /*37f0*/  WARPGROUP.DEPBAR.LE gsb0, 0x0 ;  /* 0x00008000000079c5 */ /* 0x000fe40000010000 */
[----:B------:R-:W-:-:S07]  /*3800*/  WARPGROUP.ARRIVE ;  /* 0x00000000000079c5 */ /* 0x000fce0000000000 */
[----:B------:R-:W-:Y:S03]  /*3810*/  HGMMA.64x128x16.F32.BF16 R24, gdesc[UR20].tnspB, R24, gsb0 ;  /* 0x41e00000141879f0 */ /* 0x000fe60008001818 */
[----:B------:R-:W-:Y:S02]  /*3820*/  WARPGROUP.DEPBAR.LE gsb0, 0x0 ;  /* 0x00008000000079c5 */ /* 0x000fe40000010000 */
[----:B------:R-:W-:Y:S05]  /*3830*/  @!P0 BRA `(.L_x_49) ;  /* 0xfffffff000048947 */ /* 0x000fea000383ffff */
.L_x_47:
[----:B------:R5:W-:Y:S04]  /*3840*/  STL [R1+0x10c], R84 ;  /* 0x00010c5401007387 */ /* 0x000be80000100800 */
[----:B------:R-:W3:Y:S01]  /*3850*/  LDL.LU R8, [R1] ;  /* 0x0000000001087983 */ /* 0x000ee20000300800 */
[----:B--2---:R-:W-:Y:S06]  /*3860*/  BAR.SYNC.DEFER_BLOCKING 0x0 ;  /* 0x0000000000007b1d */ /* 0x004fec0000010000 */
[----:B-----5:R-:W2:Y:S04]  /*3870*/  LDL.LU R84, [R1+0x4] ;  /* 0x0000040001547983 */ /* 0x020ea80000300800 */
[----:B------:R5:W-:Y:S04]  /*3880*/  STL [R1+0x108], R85 ;  /* 0x0001085501007387 */ /* 0x000be80000100800 */
[----:B-----5:R-:W5:Y:S01]  /*3890*/  LDL.LU R85, [R1+0xc] ;  /* 0x00000c0001557983 */ /* 0x020f620000300800 */
[----:B------:R-:W4:Y:S03]  /*38a0*/  @!P2 SYNCS.CCTL.IV [UR15+0x24000] ;  /* 0x02400000ff00a9b1 */ /* 0x000f26000800000f */
[----:B------:R-:W5:Y:S04]  /*38b0*/  LDL.LU R9, [R1+0x8] ;  /* 0x0000080001097983 */ /* 0x000f680000300800 */
[----:B------:R1:W-:Y:S01]  /*38c0*/  STL [R1+0x104], R86 ;  /* 0x0001045601007387 */ /* 0x0003e20000100800 */
[----:B----4-:R-:W-:Y:S06]  /*38d0*/  BAR.SYNC.DEFER_BLOCKING 0x0 ;  /* 0x0000000000007b1d */ /* 0x010fec0000010000 */
[----:B-1----:R-:W4:Y:S04]  /*38e0*/  LDL.LU R86, [R1+0x14] ;  /* 0x0000140001567983 */ /* 0x002f280000300800 */
[----:B------:R-:W4:Y:S04]  /*38f0*/  LDL.LU R10, [R1+0x10] ;  /* 0x00001000010a7983 */ /* 0x000f280000300800 */
[----:B------:R1:W-:Y:S01]  /*3900*/  STL [R1+0x100], R87 ;  /* 0x0001005701007387 */ /* 0x0003e20000100800 */
[----:B------:R-:W1:Y:S02]  /*3910*/  @!P2 SYNCS.CCTL.IV [UR15+0x24008] ;  /* 0x02400800ff00a9b1 */ /* 0x000e64000800000f */
[----:B-1----:R-:W-:Y:S06]  /*3920*/  BAR.SYNC.DEFER_BLOCKING 0x0 ;  /* 0x0000000000007b1d */ /* 0x002fec0000010000 */
[----:B------:R-:W4:Y:S04]  /*3930*/  LDL.LU R87, [R1+0x1c] ;  /* 0x00001c0001577983 */ /* 0x000f280000300800 */
[----:B------:R-:W4:Y:S04]  /*3940*/  LDL.LU R11, [R1+0x18] ;  /* 0x00001800010b7983 */ /* 0x000f280000300800 */
[----:B------:R-:W4:Y:S04]  /*3950*/  LDL.LU R20, [R1+0x24] ;  /* 0x0000240001147983 */ /* 0x000f280000300800 */
[----:B------:R-:W4:Y:S04]  /*3960*/  LDL.LU R4, [R1+0x20] ;  /* 0x0000200001047983 */ /* 0x000f280000300800 */
[----:B------:R-:W4:Y:S01]  /*3970*/  LDL.LU R3, [R1+0x2c] ;  /* 0x00002c0001037983 */ /* 0x000f220000300800 */
[----:B------:R-:W-:Y:S01]  /*3980*/  F2FP.BF16.F32.PACK_AB R152, R153, R152 ;  /* 0x000000989998723e */ /* 0x000fe200000010ff */
[----:B------:R-:W1:Y:S02]  /*3990*/  @!P2 SYNCS.CCTL.IV [UR15+0x24010] ;  /* 0x02401000ff00a9b1 */ /* 0x000e64000800000f */
[----:B------:R-:W4:Y:S04]  /*39a0*/  LDL.LU R5, [R1+0x28] ;  /* 0x0000280001057983 */ /* 0x000f280000300800 */
        /* <DEDUP_REMOVED lines=51> */
[----:B---3--:R-:W3:Y:S01]  /*3ce0*/  LDL.LU R2, [R1+0xf8] ;  /* 0x0000f80001027983 */ /* 0x008ee20000300800 */
[----:B--2---:R-:W-:-:S03]  /*3cf0*/  F2FP.BF16.F32.PACK_AB R8, R84, R8 ;  /* 0x000000085408723e */ /* 0x004fc600000010ff */
[----:B------:R-:W2:Y:S01]  /*3d00*/  LDL.LU R84, [R1+0x10c] ;  /* 0x00010c0001547983 */ /* 0x000ea20000300800 */
[----:B-----5:R-:W-:-:S03]  /*3d10*/  F2FP.BF16.F32.PACK_AB R9, R85, R9 ;  /* 0x000000095509723e */ /* 0x020fc600000010ff */
[----:B------:R-:W2:Y:S01]  /*3d20*/  LDL.LU R85, [R1+0x108] ;  /* 0x0001080001557983 */ /* 0x000ea20000300800 */
[----:B----4-:R-:W-:-:S03]  /*3d30*/  F2FP.BF16.F32.PACK_AB R10, R86, R10 ;  /* 0x0000000a560a723e */ /* 0x010fc600000010ff */
[----:B------:R-:W4:Y:S01]  /*3d40*/  LDL.LU R86, [R1+0x104] ;  /* 0x0001040001567983 */ /* 0x000f220000300800 */
[----:B------:R-:W-:-:S03]  /*3d50*/  F2FP.BF16.F32.PACK_AB R11, R87, R11 ;  /* 0x0000000b570b723e */ /* 0x000fc600000010ff */
[----:B------:R-:W4:Y:S01]  /*3d60*/  LDL.LU R87, [R1+0x100] ;  /* 0x0001000001577983 */ /* 0x000f220000300800 */
[----:B------:R-:W-:Y:S02]  /*3d70*/  F2FP.BF16.F32.PACK_AB R153, R155, R154 ;  /* 0x0000009a9b99723e */ /* 0x000fe400000010ff */
[----:B------:R-:W-:Y:S02]  /*3d80*/  ELECT P0, URZ, PT ;  /* 0x00000000003f782f */ /* 0x000fe40003800000 */
[----:B------:R-:W-:Y:S01]  /*3d90*/  F2FP.BF16.F32.PACK_AB R184, R185, R184 ;  /* 0x000000b8b9b8723e */ /* 0x000fe200000010ff */
[----:B------:R-:W-:Y:S01]  /*3da0*/  ULOP3.LUT UR7, UR7, 0x1, URZ, 0xc0, !UPT ;  /* 0x0000000107077892 */ /* 0x000fe2000f8ec03f */
[----:B------:R-:W-:Y:S01]  /*3db0*/  F2FP.BF16.F32.PACK_AB R154, R157, R156 ;  /* 0x0000009c9d9a723e */ /* 0x000fe200000010ff */
[----:B------:R-:W-:Y:S01]  /*3dc0*/  UMOV UR22, UR19 ;  /* 0x0000001300167c82 */ /* 0x000fe20008000000 */
[----:B------:R-:W-:Y:S01]  /*3dd0*/  F2FP.BF16.F32.PACK_AB R4, R20, R4 ;  /* 0x000000041404723e */ /* 0x000fe200000010ff */
[----:B------:R-:W-:Y:S01]  /*3de0*/  ULEA UR20, UR7, UR15, 0xf ;  /* 0x0000000f07147291 */ /* 0x000fe2000f8e783f */
[----:B------:R-:W5:Y:S01]  /*3df0*/  S2R R20, SR_TID.X ;  /* 0x0000000000147919 */ /* 0x000f620000002100 */
[----:B------:R-:W-:Y:S01]  /*3e00*/  F2FP.BF16.F32.PACK_AB R155, R159, R158 ;  /* 0x0000009e9f9b723e */ /* 0x000fe200000010ff */
[----:B------:R-:W-:Y:S01]  /*3e10*/  ULEA UR21, UR7, UR14, 0x6 ;  /* 0x0000000e07157291 */ /* 0x000fe2000f8e303f */
[----:B------:R-:W-:-:S02]  /*3e20*/  F2FP.BF16.F32.PACK_AB R185, R187, R186 ;  /* 0x000000babbb9723e */ /* 0x000fc400000010ff */
[----:B------:R-:W-:Y:S02]  /*3e30*/  F2FP.BF16.F32.PACK_AB R5, R3, R5 ;  /* 0x000000050305723e */ /* 0x000fe400000010ff */
[----:B------:R-:W-:Y:S02]  /*3e40*/  F2FP.BF16.F32.PACK_AB R88, R89, R88 ;  /* 0x000000585958723e */ /* 0x000fe400000010ff */
[----:B------:R-:W-:Y:S02]  /*3e50*/  F2FP.BF16.F32.PACK_AB R186, R189, R188 ;  /* 0x000000bcbdba723e */ /* 0x000fe400000010ff */
[----:B------:R-:W-:Y:S02]  /*3e60*/  F2FP.BF16.F32.PACK_AB R187, R191, R190 ;  /* 0x000000bebfbb723e */ /* 0x000fe400000010ff */
[----:B------:R-:W-:Y:S02]  /*3e70*/  F2FP.BF16.F32.PACK_AB R6, R0, R6 ;  /* 0x000000060006723e */ /* 0x000fe400000010ff */
        /* <DEDUP_REMOVED lines=8> */
[----:B------:R-:W-:Y:S01]  /*3f00*/  F2FP.BF16.F32.PACK_AB R25, R27, R26 ;  /* 0x0000001a1b19723e */ /* 0x000fe200000010ff */
[C---:B-----5:R-:W-:Y:S01]  /*3f10*/  IMAD.SHL.U32 R0, R20.reuse, 0x80, RZ ;  /* 0x0000008014007824 */ /* 0x060fe200078e00ff */
[----:B------:R-:W-:Y:S02]  /*3f20*/  LOP3.LUT R3, R20, 0x7f, RZ, 0xc0, !PT ;  /* 0x0000007f14037812 */ /* 0x000fe400078ec0ff */
[----:B------:R-:W-:Y:S02]  /*3f30*/  F2FP.BF16.F32.PACK_AB R56, R57, R56 ;  /* 0x000000383938723e */ /* 0x000fe400000010ff */
[----:B------:R-:W-:Y:S02]  /*3f40*/  LOP3.LUT R0, R0, 0x780, RZ, 0xc0, !PT ;  /* 0x0000078000007812 */ /* 0x000fe400078ec0ff */
        /* <DEDUP_REMOVED lines=13> */
[----:B------:R-:W-:Y:S02]  /*4020*/  ISETP.LT.U32.AND P0, PT, R3, 0x40, P0 ;  /* 0x000000400300780c */ /* 0x000fe40000701070 */
[----:B------:R-:W-:Y:S02]  /*4030*/  F2FP.BF16.F32.PACK_AB R194, R197, R196 ;  /* 0x000000c4c5c2723e */ /* 0x000fe400000010ff */
[----:B------:R-:W-:Y:S02]  /*4040*/  F2FP.BF16.F32.PACK_AB R195, R199, R198 ;  /* 0x000000c6c7c3723e */ /* 0x000fe400000010ff */
[----:B------:R-:W-:Y:S02]  /*4050*/  F2FP.BF16.F32.PACK_AB R97, R99, R98 ;  /* 0x000000626361723e */ /* 0x000fe400000010ff */
[----:B------:R-:W-:Y:S02]  /*4060*/  F2FP.BF16.F32.PACK_AB R128, R129, R128 ;  /* 0x000000808180723e */ /* 0x000fe400000010ff */
[----:B------:R-:W-:-:S02]  /*4070*/  F2FP.BF16.F32.PACK_AB R98, R101, R100 ;  /* 0x000000646562723e */ /* 0x000fc400000010ff */
[----:B------:R-:W-:Y:S01]  /*4080*/  F2FP.BF16.F32.PACK_AB R99, R103, R102 ;  /* 0x000000666763723e */ /* 0x000fe200000010ff */
[----:B------:R-:W-:Y:S01]  /*4090*/  VOTEU.ANY UP0, P0 ;  /* 0x00000000003f7886 */ /* 0x000fe20000000100 */
[----:B------:R-:W-:Y:S01]  /*40a0*/  F2FP.BF16.F32.PACK_AB R129, R131, R130 ;  /* 0x000000828381723e */ /* 0x000fe200000010ff */
[----:B------:R-:W-:Y:S01]  /*40b0*/  VOTEU.ANY UP1, P0 ;  /* 0x00000000003f7886 */ /* 0x000fe20000020100 */
[----:B------:R-:W-:Y:S02]  /*40c0*/  F2FP.BF16.F32.PACK_AB R32, R33, R32 ;  /* 0x000000202120723e */ /* 0x000fe400000010ff */
[----:B------:R-:W-:Y:S01]  /*40d0*/  F2FP.BF16.F32.PACK_AB R130, R133, R132 ;  /* 0x000000848582723e */ /* 0x000fe200000010ff */
[----:B------:R-:W-:Y:S01]  /*40e0*/  @UP0 UMOV UR16, UR12 ;  /* 0x0000000c00100c82 */ /* 0x000fe20008000000 */
[----:B------:R-:W-:Y:S01]  /*40f0*/  F2FP.BF16.F32.PACK_AB R131, R135, R134 ;  /* 0x000000868783723e */ /* 0x000fe200000010ff */
[----:B------:R-:W-:Y:S01]  /*4100*/  @UP0 UMOV UR17, UR13 ;  /* 0x0000000d00110c82 */ /* 0x000fe20008000000 */
        /* <DEDUP_REMOVED lines=63> */
[----:B---3--:R-:W-:Y:S01]  /*4500*/  F2FP.BF16.F32.PACK_AB R231, R21, R2 ;  /* 0x0000000215e7723e */ /* 0x008fe200000010ff */
[----:B------:R-:W-:Y:S01]  /*4510*/  IMAD.SHL.U32 R21, R20, 0x10, RZ ;  /* 0x0000001014157824 */ /* 0x000fe200078e00ff */
[----:B------:R-:W-:Y:S02]  /*4520*/  F2FP.BF16.F32.PACK_AB R113, R115, R114 ;  /* 0x000000727371723e */ /* 0x000fe400000010ff */
[----:B------:R-:W-:Y:S02]  /*4530*/  F2FP.BF16.F32.PACK_AB R144, R145, R144 ;  /* 0x000000909190723e */ /* 0x000fe400000010ff */
[----:B------:R-:W-:-:S02]  /*4540*/  LOP3.LUT R21, R0, 0x70, R21, 0xf8, !PT ;  /* 0x0000007000157812 */ /* 0x000fc400078ef815 */
[----:B------:R-:W-:Y:S02]  /*4550*/  F2FP.BF16.F32.PACK_AB R114, R117, R116 ;  /* 0x000000747572723e */ /* 0x000fe400000010ff */
[----:B------:R-:W-:Y:S01]  /*4560*/  LOP3.LUT R21, R21, 0x10, R20, 0x78, !PT ;  /* 0x0000001015157812 */ /* 0x000fe200078e7814 */
[----:B------:R-:W-:Y:S01]  /*4570*/  IMAD.SHL.U32 R20, R20, 0x40, RZ ;  /* 0x0000004014147824 */ /* 0x000fe200078e00ff */
[----:B------:R-:W-:Y:S02]  /*4580*/  F2FP.BF16.F32.PACK_AB R115, R119, R118 ;  /* 0x000000767773723e */ /* 0x000fe400000010ff */
[----:B------:R-:W-:Y:S02]  /*4590*/  F2FP.BF16.F32.PACK_AB R145, R147, R146 ;  /* 0x000000929391723e */ /* 0x000fe400000010ff */
[----:B------:R-:W-:Y:S02]  /*45a0*/  LOP3.LUT R20, R21, 0x1800, R20, 0xf8, !PT ;  /* 0x0000180015147812 */ /* 0x000fe400078ef814 */
[----:B------:R-:W-:-:S02]  /*45b0*/  F2FP.BF16.F32.PACK_AB R48, R49, R48 ;  /* 0x000000303130723e */ /* 0x000fc400000010ff */
[C---:B------:R-:W-:Y:S01]  /*45c0*/  LOP3.LUT R2, R20.reuse, 0x20, RZ, 0x3c, !PT ;  /* 0x0000002014027812 */ /* 0x040fe200078e3cff */
[C---:B------:R-:W-:Y:S01]  /*45d0*/  VIADD R0, R20.reuse, UR15 ;  /* 0x0000000f14007c36 */ /* 0x040fe20008000000 */
[C---:B------:R-:W-:Y:S02]  /*45e0*/  LOP3.LUT R3, R20.reuse, 0x40, RZ, 0x3c, !PT ;  /* 0x0000004014037812 */ /* 0x040fe400078e3cff */
[----:B------:R-:W-:Y:S01]  /*45f0*/  LOP3.LUT R20, R20, 0x60, RZ, 0x3c, !PT ;  /* 0x0000006014147812 */ /* 0x000fe200078e3cff */
[----:B------:R-:W-:Y:S01]  /*4600*/  VIADD R2, R2, UR15 ;  /* 0x0000000f02027c36 */ /* 0x000fe20008000000 */
[----:B-1----:R-:W-:Y:S01]  /*4610*/  STSM.16.M88.4 [R0], R8 ;  /* 0x0000000800007844 */ /* 0x002fe20000000200 */
[----:B------:R-:W-:Y:S01]  /*4620*/  VIADD R3, R3, UR15 ;  /* 0x0000000f03037c36 */ /* 0x000fe20008000000 */
[----:B------:R-:W-:Y:S01]  /*4630*/  F2FP.BF16.F32.PACK_AB R146, R149, R148 ;  /* 0x000000949592723e */ /* 0x000fe200000010ff */
[----:B------:R-:W-:Y:S01]  /*4640*/  VIADD R20, R20, UR15 ;  /* 0x0000000f14147c36 */ /* 0x000fe20008000000 */
[----:B------:R-:W-:Y:S01]  /*4650*/  STSM.16.M88.4 [R0+0x8000], R216 ;  /* 0x008000d800007844 */ /* 0x000fe20000000200 */
[----:B------:R-:W-:-:S02]  /*4660*/  F2FP.BF16.F32.PACK_AB R147, R151, R150 ;  /* 0x000000969793723e */ /* 0x000fc400000010ff */
[----:B------:R-:W-:Y:S01]  /*4670*/  F2FP.BF16.F32.PACK_AB R49, R51, R50 ;  /* 0x000000323331723e */ /* 0x000fe200000010ff */
[----:B------:R-:W-:Y:S01]  /*4680*/  STSM.16.M88.4 [R0+0x2000], R152 ;  /* 0x0020009800007844 */ /* 0x000fe20000000200 */
[----:B------:R-:W-:Y:S02]  /*4690*/  F2FP.BF16.F32.PACK_AB R80, R81, R80 ;  /* 0x000000505150723e */ /* 0x000fe400000010ff */
[----:B------:R-:W-:Y:S01]  /*46a0*/  F2FP.BF16.F32.PACK_AB R50, R53, R52 ;  /* 0x000000343532723e */ /* 0x000fe200000010ff */
[----:B------:R-:W-:Y:S01]  /*46b0*/  STSM.16.M88.4 [R0+0xa000], R184 ;  /* 0x00a000b800007844 */ /* 0x000fe20000000200 */
[----:B------:R-:W-:Y:S02]  /*46c0*/  F2FP.BF16.F32.PACK_AB R51, R55, R54 ;  /* 0x000000363733723e */ /* 0x000fe400000010ff */
[----:B------:R-:W-:Y:S01]  /*46d0*/  F2FP.BF16.F32.PACK_AB R81, R83, R82 ;  /* 0x000000525351723e */ /* 0x000fe200000010ff */
[----:B------:R-:W-:Y:S01]  /*46e0*/  STSM.16.M88.4 [R0+0x4000], R88 ;  /* 0x0040005800007844 */ /* 0x000fe20000000200 */
[----:B--2---:R-:W-:-:S03]  /*46f0*/  F2FP.BF16.F32.PACK_AB R82, R85, R84 ;  /* 0x000000545552723e */ /* 0x004fc600000010ff */
[----:B------:R-:W-:Y:S04]  /*4700*/  STSM.16.M88.4 [R0+0xc000], R120 ;  /* 0x00c0007800007844 */ /* 0x000fe80000000200 */
[----:B------:R-:W-:Y:S04]  /*4710*/  STSM.16.M88.4 [R0+0x6000], R24 ;  /* 0x0060001800007844 */ /* 0x000fe80000000200 */
[----:B------:R-:W-:Y:S04]  /*4720*/  STSM.16.M88.4 [R0+0xe000], R56 ;  /* 0x00e0003800007844 */ /* 0x000fe80000000200 */
[----:B------:R-:W-:Y:S04]  /*4730*/  STSM.16.M88.4 [R2], R4 ;  /* 0x0000000402007844 */ /* 0x000fe80000000200 */
[----:B------:R-:W-:Y:S04]  /*4740*/  STSM.16.M88.4 [R2+0x8000], R220 ;  /* 0x008000dc02007844 */ /* 0x000fe80000000200 */
[----:B------:R-:W-:Y:S04]  /*4750*/  STSM.16.M88.4 [R2+0x2000], R160 ;  /* 0x002000a002007844 */ /* 0x000fe80000000200 */
[----:B------:R-:W-:Y:S04]  /*4760*/  STSM.16.M88.4 [R2+0xa000], R192 ;  /* 0x00a000c002007844 */ /* 0x000fe80000000200 */
[----:B------:R-:W-:Y:S04]  /*4770*/  STSM.16.M88.4 [R2+0x4000], R96 ;  /* 0x0040006002007844 */ /* 0x000fe80000000200 */
[----:B------:R-:W-:Y:S01]  /*4780*/  STSM.16.M88.4 [R2+0xc000], R128 ;  /* 0x00c0008002007844 */ /* 0x000fe20000000200 */
[----:B----4-:R-:W-:-:S03]  /*4790*/  F2FP.BF16.F32.PACK_AB R83, R87, R86 ;  /* 0x000000565753723e */ /* 0x010fc600000010ff */
[----:B------:R-:W-:Y:S04]  /*47a0*/  STSM.16.M88.4 [R2+0x6000], R32 ;  /* 0x0060002002007844 */ /* 0x000fe80000000200 */
[----:B------:R-:W-:Y:S04]  /*47b0*/  STSM.16.M88.4 [R2+0xe000], R64 ;  /* 0x00e0004002007844 */ /* 0x000fe80000000200 */
[----:B------:R-:W-:Y:S04]  /*47c0*/  STSM.16.M88.4 [R3], R12 ;  /* 0x0000000c03007844 */ /* 0x000fe80000000200 */
[----:B------:R-:W-:Y:S04]  /*47d0*/  STSM.16.M88.4 [R3+0x8000], R224 ;  /* 0x008000e003007844 */ /* 0x000fe80000000200 */
[----:B------:R-:W-:Y:S04]  /*47e0*/  STSM.16.M88.4 [R3+0x2000], R168 ;  /* 0x002000a803007844 */ /* 0x000fe80000000200 */
[----:B------:R-:W-:Y:S04]  /*47f0*/  STSM.16.M88.4 [R3+0xa000], R200 ;  /* 0x00a000c803007844 */ /* 0x000fe80000000200 */
[----:B------:R-:W-:Y:S04]  /*4800*/  STSM.16.M88.4 [R3+0x4000], R104 ;  /* 0x0040006803007844 */ /* 0x000fe80000000200 */
        /* <DEDUP_REMOVED lines=10> */
[----:B------:R-:W-:Y:S01]  /*48b0*/  STSM.16.M88.4 [R20+0xe000], R80 ;  /* 0x00e0005014007844 */ /* 0x000fe20000000200 */
[----:B------:R1:W-:Y:S06]  /*48c0*/  MEMBAR.ALL.CTA ;  /* 0x0000000000007992 */ /* 0x0003ec0000008000 */
[----:B-1----:R-:W1:Y:S02]  /*48d0*/  FENCE.VIEW.ASYNC.S ;  /* 0x00000000000073c6 */ /* 0x002e640000000000 */
[----:B-1----:R-:W-:Y:S06]  /*48e0*/  BAR.SYNC.DEFER_BLOCKING 0x0 ;  /* 0x0000000000007b1d */ /* 0x002fec0000010000 */
[----:B------:R1:W-:Y:S01]  /*48f0*/  @UP1 UTMASTG.2D [UR20], [UR16] ;  /* 0x00000014100013b5 */ /* 0x0003e20008008000 */
[----:B------:R0:W-:Y:S01]  /*4900*/  UTMACMDFLUSH ;  /* 0x00000000000079b7 */ /* 0x0001e20000000000 */
[----:B------:R-:W-:-:S04]  /*4910*/  DEPBAR.LE SB0, 0x0 ;  /* 0x000080000000791a */ /* 0x000fc80000000000 */
[----:B------:R-:W-:Y:S06]  /*4920*/  BAR.SYNC.DEFER_BLOCKING 0x0 ;  /* 0x0000000000007b1d */ /* 0x000fec0000010000 */
[----:B-1----:R-:W-:Y:S05]  /*4930*/  EXIT ;  /* 0x000000000000794d */ /* 0x002fea0003800000 */
.L_x_48:
[----:B------:R-:W1:Y:S02]  /*4940*/  SYNCS.PHASECHK.TRANS64.TRYWAIT P0, [UR29+0x24000], R2 ;  /* 0x02400002ff0075a7 */ /* 0x000e64000800015d */
[----:B-1----:R-:W-:Y:S05]  /*4950*/  @!P0 BRA `(.L_x_48) ;  /* 0xfffffffc00f88947 */ /* 0x002fea000383ffff */
[----:B------:R-:W-:Y:S05]  /*4960*/  BRA `(.L_x_50) ;  /* 0xffffffe000447947 */ /* 0x000fea000383ffff */
.L_x_51:
[----:B------:R-:W-:-:S00]  /*4970*/  BRA `(.L_x_51) ;  /* 0xfffffffc00fc7947 */ /* 0x000fc0000383ffff */
[----:B------:R-:W-:-:S00]  /*4980*/  NOP ;  /* 0x0000000000007918 */ /* 0x000fc00000000000 */
[----:B------:R-:W-:-:S00]  /*4990*/  NOP ;  /* 0x0000000000007918 */ /* 0x000fc00000000000 */
[----:B------:R-:W-:-:S00]  /*49a0*/  NOP ;  /* 0x0000000000007918 */ /* 0x000fc00000000000 */
[----:B------:R-:W-:-:S00]  /*49b0*/  NOP ;  /* 0x0000000000007918 */ /* 0x000fc00000000000 */
[----:B------:R-:W-:-:S00]  /*49c0*/  NOP ;  /* 0x0000000000007918 */ /* 0x000fc00000000000 */
[----:B------:R-:W-:-:S00]  /*49d0*/  NOP ;  /* 0x0000000000007918 */ /* 0x000fc00000000000 */
[----:B------:R-:W-:-:S00]  /*49e0*/  NOP ;  /* 0x0000000000007918 */ /* 0x000fc00000000000 */
[----:B------:R-:W-:-:S00]  /*49f0*/  NOP ;  /* 0x0000000000007918 */ /* 0x000fc00000000000 */
.L_x_52:


//--------------------- .nv.shared.gluon_wgmma    --------------------------
	.section	.nv.shared.gluon_wgmma,"aw",@nobits
	.sectionflags	@""
	.align	16
	.zero		1024


//--------------------- .nv.shared.reserved.0     --------------------------
	.section	.nv.shared.reserved.0,"aw",@nobits
	.weak		__nv_reservedSMEM_offset_0_alias
	.size		__nv_reservedSMEM_offset_0_alias, 0, 0
	.other		__nv_reservedSMEM_offset_0_alias,@"STO_CUDA_RESERVED_SHARED STV_DEFAULT"
__nv_reservedSMEM_offset_0_alias:
	.zero		0


//--------------------- .nv.constant0.gluon_wgmma --------------------------
	.section	.nv.constant0.gluon_wgmma,"a",@progbits
	.sectionflags	@""
	.align	4
.nv.constant0.gluon_wgmma:
	.zero		608


//--------------------- SYMBOLS --------------------------

	.type		.nv.reservedSmem.offset0,@object
	.size		.nv.reservedSmem.offset0,0x4
